//
// Generated by NVIDIA NVVM Compiler
//
// Compiler Build ID: CL-36424714
// Cuda compilation tools, release 13.0, V13.0.88
// Based on NVVM 20.0.0
//

.version 9.0
.target sm_100
.address_size 64

	// .globl	_Z13matAddKernel0PfS_S_4Dim2

.visible .entry _Z13matAddKernel0PfS_S_4Dim2(
	.param .u64 .ptr .align 1 _Z13matAddKernel0PfS_S_4Dim2_param_0,
	.param .u64 .ptr .align 1 _Z13matAddKernel0PfS_S_4Dim2_param_1,
	.param .u64 .ptr .align 1 _Z13matAddKernel0PfS_S_4Dim2_param_2,
	.param .align 1 .b8 _Z13matAddKernel0PfS_S_4Dim2_param_3[2]
)
{
	.reg .pred 	%p<4>;
	.reg .b16 	%rs<3>;
	.reg .b32 	%r<14>;
	.reg .b32 	%f<4>;
	.reg .b64 	%rd<11>;

	ld.param.u64 	%rd1, [_Z13matAddKernel0PfS_S_4Dim2_param_0];
	ld.param.u64 	%rd2, [_Z13matAddKernel0PfS_S_4Dim2_param_1];
	ld.param.u64 	%rd3, [_Z13matAddKernel0PfS_S_4Dim2_param_2];
	ld.param.u8 	%rs1, [_Z13matAddKernel0PfS_S_4Dim2_param_3+1];
	mov.u32 	%r4, %ctaid.x;
	mov.u32 	%r5, %ntid.x;
	mov.u32 	%r6, %tid.x;
	mad.lo.s32 	%r1, %r4, %r5, %r6;
	mov.u32 	%r7, %ctaid.y;
	mov.u32 	%r8, %ntid.y;
	mov.u32 	%r9, %tid.y;
	mad.lo.s32 	%r10, %r7, %r8, %r9;
	ld.param.u8 	%r3, [_Z13matAddKernel0PfS_S_4Dim2_param_3];
	setp.ge.s32 	%p1, %r1, %r3;
	cvt.u32.u16 	%r11, %rs1;
	and.b32  	%r12, %r11, 255;
	setp.ge.u32 	%p2, %r10, %r12;
	or.pred  	%p3, %p1, %p2;
	@%p3 bra 	$L__BB0_2;
	cvta.to.global.u64 	%rd4, %rd2;
	cvta.to.global.u64 	%rd5, %rd3;
	cvta.to.global.u64 	%rd6, %rd1;
	mad.lo.s32 	%r13, %r10, %r3, %r1;
	mul.wide.s32 	%rd7, %r13, 4;
	add.s64 	%rd8, %rd4, %rd7;
	ld.global.f32 	%f1, [%rd8];
	add.s64 	%rd9, %rd5, %rd7;
	ld.global.f32 	%f2, [%rd9];
	add.f32 	%f3, %f1, %f2;
	add.s64 	%rd10, %rd6, %rd7;
	st.global.f32 	[%rd10], %f3;
$L__BB0_2:
	ret;

}
	// .globl	_Z13matAddKernel1PfS_S_4Dim2
.visible .entry _Z13matAddKernel1PfS_S_4Dim2(
	.param .u64 .ptr .align 1 _Z13matAddKernel1PfS_S_4Dim2_param_0,
	.param .u64 .ptr .align 1 _Z13matAddKernel1PfS_S_4Dim2_param_1,
	.param .u64 .ptr .align 1 _Z13matAddKernel1PfS_S_4Dim2_param_2,
	.param .align 1 .b8 _Z13matAddKernel1PfS_S_4Dim2_param_3[2]
)
{
	.reg .pred 	%p<11>;
	.reg .b16 	%rs<6>;
	.reg .b32 	%r<36>;
	.reg .b32 	%f<88>;
	.reg .b64 	%rd<26>;

	ld.param.u64 	%rd7, [_Z13matAddKernel1PfS_S_4Dim2_param_0];
	ld.param.u64 	%rd8, [_Z13matAddKernel1PfS_S_4Dim2_param_1];
	ld.param.u64 	%rd9, [_Z13matAddKernel1PfS_S_4Dim2_param_2];
	ld.param.u8 	%rs2, [_Z13matAddKernel1PfS_S_4Dim2_param_3];
	ld.param.u8 	%rs3, [_Z13matAddKernel1PfS_S_4Dim2_param_3+1];
	cvta.to.global.u64 	%rd1, %rd7;
	cvta.to.global.u64 	%rd2, %rd9;
	cvta.to.global.u64 	%rd3, %rd8;
	mov.u32 	%r22, %ctaid.x;
	mov.u32 	%r23, %ntid.x;
	mov.u32 	%r24, %tid.x;
	mad.lo.s32 	%r1, %r22, %r23, %r24;
	cvt.u32.u16 	%r25, %rs3;
	and.b32  	%r26, %r25, 255;
	setp.ge.s32 	%p1, %r1, %r26;
	@%p1 bra 	$L__BB1_14;
	cvt.u32.u16 	%r27, %rs2;
	and.b32  	%r2, %r27, 255;
	mul.lo.s32 	%r31, %r1, %r2;
	setp.eq.s16 	%p2, %rs2, 0;
	@%p2 bra 	$L__BB1_14;
	and.b32  	%r4, %r2, 15;
	setp.lt.u16 	%p3, %rs2, 16;
	@%p3 bra 	$L__BB1_5;
	and.b32  	%r28, %r2, 240;
	neg.s32 	%r29, %r28;
	add.s64 	%rd4, %rd3, 32;
	add.s64 	%rd5, %rd2, 32;
	add.s64 	%rd6, %rd1, 32;
$L__BB1_4:
	.pragma "nounroll";
	mul.wide.s32 	%rd10, %r31, 4;
	add.s64 	%rd11, %rd4, %rd10;
	add.s64 	%rd12, %rd5, %rd10;
	add.s64 	%rd13, %rd6, %rd10;
	ld.global.f32 	%f1, [%rd11+-32];
	ld.global.f32 	%f2, [%rd12+-32];
	add.f32 	%f3, %f1, %f2;
	st.global.f32 	[%rd13+-32], %f3;
	ld.global.f32 	%f4, [%rd11+-28];
	ld.global.f32 	%f5, [%rd12+-28];
	add.f32 	%f6, %f4, %f5;
	st.global.f32 	[%rd13+-28], %f6;
	ld.global.f32 	%f7, [%rd11+-24];
	ld.global.f32 	%f8, [%rd12+-24];
	add.f32 	%f9, %f7, %f8;
	st.global.f32 	[%rd13+-24], %f9;
	ld.global.f32 	%f10, [%rd11+-20];
	ld.global.f32 	%f11, [%rd12+-20];
	add.f32 	%f12, %f10, %f11;
	st.global.f32 	[%rd13+-20], %f12;
	ld.global.f32 	%f13, [%rd11+-16];
	ld.global.f32 	%f14, [%rd12+-16];
	add.f32 	%f15, %f13, %f14;
	st.global.f32 	[%rd13+-16], %f15;
	ld.global.f32 	%f16, [%rd11+-12];
	ld.global.f32 	%f17, [%rd12+-12];
	add.f32 	%f18, %f16, %f17;
	st.global.f32 	[%rd13+-12], %f18;
	ld.global.f32 	%f19, [%rd11+-8];
	ld.global.f32 	%f20, [%rd12+-8];
	add.f32 	%f21, %f19, %f20;
	st.global.f32 	[%rd13+-8], %f21;
	ld.global.f32 	%f22, [%rd11+-4];
	ld.global.f32 	%f23, [%rd12+-4];
	add.f32 	%f24, %f22, %f23;
	st.global.f32 	[%rd13+-4], %f24;
	ld.global.f32 	%f25, [%rd11];
	ld.global.f32 	%f26, [%rd12];
	add.f32 	%f27, %f25, %f26;
	st.global.f32 	[%rd13], %f27;
	ld.global.f32 	%f28, [%rd11+4];
	ld.global.f32 	%f29, [%rd12+4];
	add.f32 	%f30, %f28, %f29;
	st.global.f32 	[%rd13+4], %f30;
	ld.global.f32 	%f31, [%rd11+8];
	ld.global.f32 	%f32, [%rd12+8];
	add.f32 	%f33, %f31, %f32;
	st.global.f32 	[%rd13+8], %f33;
	ld.global.f32 	%f34, [%rd11+12];
	ld.global.f32 	%f35, [%rd12+12];
	add.f32 	%f36, %f34, %f35;
	st.global.f32 	[%rd13+12], %f36;
	ld.global.f32 	%f37, [%rd11+16];
	ld.global.f32 	%f38, [%rd12+16];
	add.f32 	%f39, %f37, %f38;
	st.global.f32 	[%rd13+16], %f39;
	ld.global.f32 	%f40, [%rd11+20];
	ld.global.f32 	%f41, [%rd12+20];
	add.f32 	%f42, %f40, %f41;
	st.global.f32 	[%rd13+20], %f42;
	ld.global.f32 	%f43, [%rd11+24];
	ld.global.f32 	%f44, [%rd12+24];
	add.f32 	%f45, %f43, %f44;
	st.global.f32 	[%rd13+24], %f45;
	ld.global.f32 	%f46, [%rd11+28];
	ld.global.f32 	%f47, [%rd12+28];
	add.f32 	%f48, %f46, %f47;
	st.global.f32 	[%rd13+28], %f48;
	add.s32 	%r31, %r31, 16;
	add.s32 	%r29, %r29, 16;
	setp.ne.s32 	%p4, %r29, 0;
	@%p4 bra 	$L__BB1_4;
$L__BB1_5:
	setp.eq.s32 	%p5, %r4, 0;
	@%p5 bra 	$L__BB1_14;
	and.b32  	%r11, %r2, 7;
	setp.lt.u32 	%p6, %r4, 8;
	@%p6 bra 	$L__BB1_8;
	mul.wide.s32 	%rd14, %r31, 4;
	add.s64 	%rd15, %rd3, %rd14;
	ld.global.f32 	%f49, [%rd15];
	add.s64 	%rd16, %rd2, %rd14;
	ld.global.f32 	%f50, [%rd16];
	add.f32 	%f51, %f49, %f50;
	add.s64 	%rd17, %rd1, %rd14;
	st.global.f32 	[%rd17], %f51;
	ld.global.f32 	%f52, [%rd15+4];
	ld.global.f32 	%f53, [%rd16+4];
	add.f32 	%f54, %f52, %f53;
	st.global.f32 	[%rd17+4], %f54;
	ld.global.f32 	%f55, [%rd15+8];
	ld.global.f32 	%f56, [%rd16+8];
	add.f32 	%f57, %f55, %f56;
	st.global.f32 	[%rd17+8], %f57;
	ld.global.f32 	%f58, [%rd15+12];
	ld.global.f32 	%f59, [%rd16+12];
	add.f32 	%f60, %f58, %f59;
	st.global.f32 	[%rd17+12], %f60;
	ld.global.f32 	%f61, [%rd15+16];
	ld.global.f32 	%f62, [%rd16+16];
	add.f32 	%f63, %f61, %f62;
	st.global.f32 	[%rd17+16], %f63;
	ld.global.f32 	%f64, [%rd15+20];
	ld.global.f32 	%f65, [%rd16+20];
	add.f32 	%f66, %f64, %f65;
	st.global.f32 	[%rd17+20], %f66;
	ld.global.f32 	%f67, [%rd15+24];
	ld.global.f32 	%f68, [%rd16+24];
	add.f32 	%f69, %f67, %f68;
	st.global.f32 	[%rd17+24], %f69;
	ld.global.f32 	%f70, [%rd15+28];
	ld.global.f32 	%f71, [%rd16+28];
	add.f32 	%f72, %f70, %f71;
	st.global.f32 	[%rd17+28], %f72;
	add.s32 	%r31, %r31, 8;
$L__BB1_8:
	setp.eq.s32 	%p7, %r11, 0;
	@%p7 bra 	$L__BB1_14;
	and.b32  	%r14, %r2, 3;
	setp.lt.u32 	%p8, %r11, 4;
	@%p8 bra 	$L__BB1_11;
	mul.wide.s32 	%rd18, %r31, 4;
	add.s64 	%rd19, %rd3, %rd18;
	ld.global.f32 	%f73, [%rd19];
	add.s64 	%rd20, %rd2, %rd18;
	ld.global.f32 	%f74, [%rd20];
	add.f32 	%f75, %f73, %f74;
	add.s64 	%rd21, %rd1, %rd18;
	st.global.f32 	[%rd21], %f75;
	ld.global.f32 	%f76, [%rd19+4];
	ld.global.f32 	%f77, [%rd20+4];
	add.f32 	%f78, %f76, %f77;
	st.global.f32 	[%rd21+4], %f78;
	ld.global.f32 	%f79, [%rd19+8];
	ld.global.f32 	%f80, [%rd20+8];
	add.f32 	%f81, %f79, %f80;
	st.global.f32 	[%rd21+8], %f81;
	ld.global.f32 	%f82, [%rd19+12];
	ld.global.f32 	%f83, [%rd20+12];
	add.f32 	%f84, %f82, %f83;
	st.global.f32 	[%rd21+12], %f84;
	add.s32 	%r31, %r31, 4;
$L__BB1_11:
	setp.eq.s32 	%p9, %r14, 0;
	@%p9 bra 	$L__BB1_14;
	neg.s32 	%r34, %r14;
$L__BB1_13:
	.pragma "nounroll";
	mul.wide.s32 	%rd22, %r31, 4;
	add.s64 	%rd23, %rd1, %rd22;
	add.s64 	%rd24, %rd2, %rd22;
	add.s64 	%rd25, %rd3, %rd22;
	ld.global.f32 	%f85, [%rd25];
	ld.global.f32 	%f86, [%rd24];
	add.f32 	%f87, %f85, %f86;
	st.global.f32 	[%rd23], %f87;
	add.s32 	%r31, %r31, 1;
	add.s32 	%r34, %r34, 1;
	setp.ne.s32 	%p10, %r34, 0;
	@%p10 bra 	$L__BB1_13;
$L__BB1_14:
	ret;

}
	// .globl	_Z13matAddKernel2PfS_S_4Dim2
.visible .entry _Z13matAddKernel2PfS_S_4Dim2(
	.param .u64 .ptr .align 1 _Z13matAddKernel2PfS_S_4Dim2_param_0,
	.param .u64 .ptr .align 1 _Z13matAddKernel2PfS_S_4Dim2_param_1,
	.param .u64 .ptr .align 1 _Z13matAddKernel2PfS_S_4Dim2_param_2,
	.param .align 1 .b8 _Z13matAddKernel2PfS_S_4Dim2_param_3[2]
)
{
	.reg .pred 	%p<11>;
	.reg .b16 	%rs<7>;
	.reg .b32 	%r<49>;
	.reg .b32 	%f<88>;
	.reg .b64 	%rd<115>;

	ld.param.u64 	%rd16, [_Z13matAddKernel2PfS_S_4Dim2_param_0];
	ld.param.u64 	%rd17, [_Z13matAddKernel2PfS_S_4Dim2_param_1];
	ld.param.u64 	%rd18, [_Z13matAddKernel2PfS_S_4Dim2_param_2];
	ld.param.u8 	%rs4, [_Z13matAddKernel2PfS_S_4Dim2_param_3+1];
	ld.param.u8 	%rs1, [_Z13matAddKernel2PfS_S_4Dim2_param_3];
	cvta.to.global.u64 	%rd1, %rd16;
	cvta.to.global.u64 	%rd2, %rd18;
	cvta.to.global.u64 	%rd3, %rd17;
	mov.u32 	%r24, %ctaid.x;
	mov.u32 	%r25, %ntid.x;
	mov.u32 	%r26, %tid.x;
	mad.lo.s32 	%r1, %r24, %r25, %r26;
	cvt.u32.u16 	%r27, %rs1;
	and.b32  	%r2, %r27, 255;
	setp.ge.s32 	%p1, %r1, %r2;
	@%p1 bra 	$L__BB2_14;
	cvt.u32.u16 	%r28, %rs4;
	and.b32  	%r3, %r28, 255;
	setp.eq.s16 	%p2, %rs4, 0;
	@%p2 bra 	$L__BB2_14;
	and.b32  	%r4, %r3, 15;
	setp.lt.u16 	%p3, %rs4, 16;
	mov.b32 	%r45, 0;
	@%p3 bra 	$L__BB2_5;
	and.b32  	%r45, %r3, 240;
	neg.s32 	%r43, %r45;
	mul.wide.u32 	%rd4, %r2, 4;
	mul.wide.u32 	%rd5, %r2, 8;
	mul.wide.u32 	%rd6, %r2, 12;
	mul.wide.u32 	%rd7, %r2, 16;
	mul.wide.u32 	%rd8, %r2, 24;
	mul.wide.u32 	%rd9, %r2, 36;
	mul.wide.u32 	%rd10, %r2, 40;
	mul.wide.u32 	%rd11, %r2, 44;
	mul.wide.u32 	%rd12, %r2, 48;
	mul.wide.u32 	%rd13, %r2, 52;
	mul.wide.u32 	%rd14, %r2, 56;
	mul.wide.u32 	%rd15, %r2, 60;
	shl.b32 	%r35, %r2, 4;
	mov.u32 	%r42, %r1;
$L__BB2_4:
	.pragma "nounroll";
	mul.wide.s32 	%rd19, %r42, 4;
	add.s64 	%rd20, %rd1, %rd19;
	add.s64 	%rd21, %rd2, %rd19;
	add.s64 	%rd22, %rd3, %rd19;
	ld.global.f32 	%f1, [%rd22];
	ld.global.f32 	%f2, [%rd21];
	add.f32 	%f3, %f1, %f2;
	st.global.f32 	[%rd20], %f3;
	add.s64 	%rd23, %rd22, %rd4;
	ld.global.f32 	%f4, [%rd23];
	add.s64 	%rd24, %rd21, %rd4;
	ld.global.f32 	%f5, [%rd24];
	add.f32 	%f6, %f4, %f5;
	add.s64 	%rd25, %rd20, %rd4;
	st.global.f32 	[%rd25], %f6;
	add.s64 	%rd26, %rd22, %rd5;
	ld.global.f32 	%f7, [%rd26];
	add.s64 	%rd27, %rd21, %rd5;
	ld.global.f32 	%f8, [%rd27];
	add.f32 	%f9, %f7, %f8;
	add.s64 	%rd28, %rd20, %rd5;
	st.global.f32 	[%rd28], %f9;
	add.s64 	%rd29, %rd22, %rd6;
	ld.global.f32 	%f10, [%rd29];
	add.s64 	%rd30, %rd21, %rd6;
	ld.global.f32 	%f11, [%rd30];
	add.f32 	%f12, %f10, %f11;
	add.s64 	%rd31, %rd20, %rd6;
	st.global.f32 	[%rd31], %f12;
	add.s64 	%rd32, %rd22, %rd7;
	ld.global.f32 	%f13, [%rd32];
	add.s64 	%rd33, %rd21, %rd7;
	ld.global.f32 	%f14, [%rd33];
	add.f32 	%f15, %f13, %f14;
	add.s64 	%rd34, %rd20, %rd7;
	st.global.f32 	[%rd34], %f15;
	mul.wide.u32 	%rd35, %r2, 20;
	add.s64 	%rd36, %rd22, %rd35;
	ld.global.f32 	%f16, [%rd36];
	add.s64 	%rd37, %rd21, %rd35;
	ld.global.f32 	%f17, [%rd37];
	add.f32 	%f18, %f16, %f17;
	add.s64 	%rd38, %rd20, %rd35;
	st.global.f32 	[%rd38], %f18;
	add.s64 	%rd39, %rd22, %rd8;
	ld.global.f32 	%f19, [%rd39];
	add.s64 	%rd40, %rd21, %rd8;
	ld.global.f32 	%f20, [%rd40];
	add.f32 	%f21, %f19, %f20;
	add.s64 	%rd41, %rd20, %rd8;
	st.global.f32 	[%rd41], %f21;
	mul.wide.u32 	%rd42, %r2, 28;
	add.s64 	%rd43, %rd22, %rd42;
	ld.global.f32 	%f22, [%rd43];
	add.s64 	%rd44, %rd21, %rd42;
	ld.global.f32 	%f23, [%rd44];
	add.f32 	%f24, %f22, %f23;
	add.s64 	%rd45, %rd20, %rd42;
	st.global.f32 	[%rd45], %f24;
	mul.wide.u32 	%rd46, %r2, 32;
	add.s64 	%rd47, %rd22, %rd46;
	ld.global.f32 	%f25, [%rd47];
	add.s64 	%rd48, %rd21, %rd46;
	ld.global.f32 	%f26, [%rd48];
	add.f32 	%f27, %f25, %f26;
	add.s64 	%rd49, %rd20, %rd46;
	st.global.f32 	[%rd49], %f27;
	add.s64 	%rd50, %rd22, %rd9;
	ld.global.f32 	%f28, [%rd50];
	add.s64 	%rd51, %rd21, %rd9;
	ld.global.f32 	%f29, [%rd51];
	add.f32 	%f30, %f28, %f29;
	add.s64 	%rd52, %rd20, %rd9;
	st.global.f32 	[%rd52], %f30;
	add.s64 	%rd53, %rd22, %rd10;
	ld.global.f32 	%f31, [%rd53];
	add.s64 	%rd54, %rd21, %rd10;
	ld.global.f32 	%f32, [%rd54];
	add.f32 	%f33, %f31, %f32;
	add.s64 	%rd55, %rd20, %rd10;
	st.global.f32 	[%rd55], %f33;
	add.s64 	%rd56, %rd22, %rd11;
	ld.global.f32 	%f34, [%rd56];
	add.s64 	%rd57, %rd21, %rd11;
	ld.global.f32 	%f35, [%rd57];
	add.f32 	%f36, %f34, %f35;
	add.s64 	%rd58, %rd20, %rd11;
	st.global.f32 	[%rd58], %f36;
	add.s64 	%rd59, %rd22, %rd12;
	ld.global.f32 	%f37, [%rd59];
	add.s64 	%rd60, %rd21, %rd12;
	ld.global.f32 	%f38, [%rd60];
	add.f32 	%f39, %f37, %f38;
	add.s64 	%rd61, %rd20, %rd12;
	st.global.f32 	[%rd61], %f39;
	add.s64 	%rd62, %rd22, %rd13;
	ld.global.f32 	%f40, [%rd62];
	add.s64 	%rd63, %rd21, %rd13;
	ld.global.f32 	%f41, [%rd63];
	add.f32 	%f42, %f40, %f41;
	add.s64 	%rd64, %rd20, %rd13;
	st.global.f32 	[%rd64], %f42;
	add.s64 	%rd65, %rd22, %rd14;
	ld.global.f32 	%f43, [%rd65];
	add.s64 	%rd66, %rd21, %rd14;
	ld.global.f32 	%f44, [%rd66];
	add.f32 	%f45, %f43, %f44;
	add.s64 	%rd67, %rd20, %rd14;
	st.global.f32 	[%rd67], %f45;
	add.s64 	%rd68, %rd22, %rd15;
	ld.global.f32 	%f46, [%rd68];
	add.s64 	%rd69, %rd21, %rd15;
	ld.global.f32 	%f47, [%rd69];
	add.f32 	%f48, %f46, %f47;
	add.s64 	%rd70, %rd20, %rd15;
	st.global.f32 	[%rd70], %f48;
	add.s32 	%r43, %r43, 16;
	add.s32 	%r42, %r42, %r35;
	setp.ne.s32 	%p4, %r43, 0;
	@%p4 bra 	$L__BB2_4;
$L__BB2_5:
	setp.eq.s32 	%p5, %r4, 0;
	@%p5 bra 	$L__BB2_14;
	and.b32  	%r12, %r3, 7;
	setp.lt.u32 	%p6, %r4, 8;
	@%p6 bra 	$L__BB2_8;
	mad.lo.s32 	%r36, %r45, %r2, %r1;
	mul.wide.s32 	%rd71, %r36, 4;
	add.s64 	%rd72, %rd3, %rd71;
	ld.global.f32 	%f49, [%rd72];
	add.s64 	%rd73, %rd2, %rd71;
	ld.global.f32 	%f50, [%rd73];
	add.f32 	%f51, %f49, %f50;
	add.s64 	%rd74, %rd1, %rd71;
	st.global.f32 	[%rd74], %f51;
	mul.wide.u32 	%rd75, %r2, 4;
	add.s64 	%rd76, %rd72, %rd75;
	ld.global.f32 	%f52, [%rd76];
	add.s64 	%rd77, %rd73, %rd75;
	ld.global.f32 	%f53, [%rd77];
	add.f32 	%f54, %f52, %f53;
	add.s64 	%rd78, %rd74, %rd75;
	st.global.f32 	[%rd78], %f54;
	add.s64 	%rd79, %rd76, %rd75;
	ld.global.f32 	%f55, [%rd79];
	add.s64 	%rd80, %rd77, %rd75;
	ld.global.f32 	%f56, [%rd80];
	add.f32 	%f57, %f55, %f56;
	add.s64 	%rd81, %rd78, %rd75;
	st.global.f32 	[%rd81], %f57;
	add.s64 	%rd82, %rd79, %rd75;
	ld.global.f32 	%f58, [%rd82];
	add.s64 	%rd83, %rd80, %rd75;
	ld.global.f32 	%f59, [%rd83];
	add.f32 	%f60, %f58, %f59;
	add.s64 	%rd84, %rd81, %rd75;
	st.global.f32 	[%rd84], %f60;
	add.s64 	%rd85, %rd82, %rd75;
	ld.global.f32 	%f61, [%rd85];
	add.s64 	%rd86, %rd83, %rd75;
	ld.global.f32 	%f62, [%rd86];
	add.f32 	%f63, %f61, %f62;
	add.s64 	%rd87, %rd84, %rd75;
	st.global.f32 	[%rd87], %f63;
	add.s64 	%rd88, %rd85, %rd75;
	ld.global.f32 	%f64, [%rd88];
	add.s64 	%rd89, %rd86, %rd75;
	ld.global.f32 	%f65, [%rd89];
	add.f32 	%f66, %f64, %f65;
	add.s64 	%rd90, %rd87, %rd75;
	st.global.f32 	[%rd90], %f66;
	add.s64 	%rd91, %rd88, %rd75;
	ld.global.f32 	%f67, [%rd91];
	add.s64 	%rd92, %rd89, %rd75;
	ld.global.f32 	%f68, [%rd92];
	add.f32 	%f69, %f67, %f68;
	add.s64 	%rd93, %rd90, %rd75;
	st.global.f32 	[%rd93], %f69;
	add.s64 	%rd94, %rd91, %rd75;
	ld.global.f32 	%f70, [%rd94];
	add.s64 	%rd95, %rd92, %rd75;
	ld.global.f32 	%f71, [%rd95];
	add.f32 	%f72, %f70, %f71;
	add.s64 	%rd96, %rd93, %rd75;
	st.global.f32 	[%rd96], %f72;
	add.s32 	%r45, %r45, 8;
$L__BB2_8:
	setp.eq.s32 	%p7, %r12, 0;
	@%p7 bra 	$L__BB2_14;
	and.b32  	%r15, %r3, 3;
	setp.lt.u32 	%p8, %r12, 4;
	@%p8 bra 	$L__BB2_11;
	mad.lo.s32 	%r39, %r45, %r2, %r1;
	mul.wide.s32 	%rd97, %r39, 4;
	add.s64 	%rd98, %rd3, %rd97;
	ld.global.f32 	%f73, [%rd98];
	add.s64 	%rd99, %rd2, %rd97;
	ld.global.f32 	%f74, [%rd99];
	add.f32 	%f75, %f73, %f74;
	add.s64 	%rd100, %rd1, %rd97;
	st.global.f32 	[%rd100], %f75;
	mul.wide.u32 	%rd101, %r2, 4;
	add.s64 	%rd102, %rd98, %rd101;
	ld.global.f32 	%f76, [%rd102];
	add.s64 	%rd103, %rd99, %rd101;
	ld.global.f32 	%f77, [%rd103];
	add.f32 	%f78, %f76, %f77;
	add.s64 	%rd104, %rd100, %rd101;
	st.global.f32 	[%rd104], %f78;
	add.s64 	%rd105, %rd102, %rd101;
	ld.global.f32 	%f79, [%rd105];
	add.s64 	%rd106, %rd103, %rd101;
	ld.global.f32 	%f80, [%rd106];
	add.f32 	%f81, %f79, %f80;
	add.s64 	%rd107, %rd104, %rd101;
	st.global.f32 	[%rd107], %f81;
	add.s64 	%rd108, %rd105, %rd101;
	ld.global.f32 	%f82, [%rd108];
	add.s64 	%rd109, %rd106, %rd101;
	ld.global.f32 	%f83, [%rd109];
	add.f32 	%f84, %f82, %f83;
	add.s64 	%rd110, %rd107, %rd101;
	st.global.f32 	[%rd110], %f84;
	add.s32 	%r45, %r45, 4;
$L__BB2_11:
	setp.eq.s32 	%p9, %r15, 0;
	@%p9 bra 	$L__BB2_14;
	mad.lo.s32 	%r48, %r45, %r2, %r1;
	neg.s32 	%r47, %r15;
$L__BB2_13:
	.pragma "nounroll";
	mul.wide.s32 	%rd111, %r48, 4;
	add.s64 	%rd112, %rd1, %rd111;
	add.s64 	%rd113, %rd2, %rd111;
	add.s64 	%rd114, %rd3, %rd111;
	ld.global.f32 	%f85, [%rd114];
	ld.global.f32 	%f86, [%rd113];
	add.f32 	%f87, %f85, %f86;
	st.global.f32 	[%rd112], %f87;
	add.s32 	%r48, %r48, %r2;
	add.s32 	%r47, %r47, 1;
	setp.ne.s32 	%p10, %r47, 0;
	@%p10 bra 	$L__BB2_13;
$L__BB2_14:
	ret;

}


// ===== COMPILED SASS (sm_100) =====

	.target	sm_100

	.elftype	@"ET_EXEC"


//--------------------- .note.nv.tkinfo           --------------------------
	.section	.note.nv.tkinfo,"",@"SHT_NOTE"
	.sectionflags	@"SHF_NOTE_NV_TKINFO"
	.tkinfo
        /*0018*/ 	.word	0x00000002
        /*0030*/ 	.string	""
        /*0030*/ 	.string	"ptxas"
        /*0030*/ 	.string	"Cuda compilation tools, release 13.0, V13.0.88"
        /*0030*/ 	.string	"Build cuda_13.0.r13.0/compiler.36424714_0"
        /*0030*/ 	.string	"-arch sm_100 -m 64 "



//--------------------- .note.nv.cuinfo           --------------------------
	.section	.note.nv.cuinfo,"",@"SHT_NOTE"
	.sectionflags	@"SHF_NOTE_NV_CUINFO"
        /*0018*/ 	.short	0x0002
        /*001a*/ 	.short	0x0064
        /*001c*/ 	.short	0x0082
	.zero		2


//--------------------- .nv.info                  --------------------------
	.section	.nv.info,"",@"SHT_CUDA_INFO"
	.align	4


	//----- nvinfo : EIATTR_REGCOUNT
	.align		4
        /*0000*/ 	.byte	0x04, 0x2f
        /*0002*/ 	.short	(.L_1 - .L_0)
	.align		4
.L_0:
        /*0004*/ 	.word	index@(_Z13matAddKernel0PfS_S_4Dim2)
        /*0008*/ 	.word	0x0000000c


	//----- nvinfo : EIATTR_FRAME_SIZE
	.align		4
.L_1:
        /*000c*/ 	.byte	0x04, 0x11
        /*000e*/ 	.short	(.L_3 - .L_2)
	.align		4
.L_2:
        /*0010*/ 	.word	index@(_Z13matAddKernel0PfS_S_4Dim2)
        /*0014*/ 	.word	0x00000000


	//----- nvinfo : EIATTR_REGCOUNT
	.align		4
.L_3:
        /*0018*/ 	.byte	0x04, 0x2f
        /*001a*/ 	.short	(.L_5 - .L_4)
	.align		4
.L_4:
        /*001c*/ 	.word	index@(_Z13matAddKernel1PfS_S_4Dim2)
        /*0020*/ 	.word	0x00000012


	//----- nvinfo : EIATTR_FRAME_SIZE
	.align		4
.L_5:
        /*0024*/ 	.byte	0x04, 0x11
        /*0026*/ 	.short	(.L_7 - .L_6)
	.align		4
.L_6:
        /*0028*/ 	.word	index@(_Z13matAddKernel1PfS_S_4Dim2)
        /*002c*/ 	.word	0x00000000


	//----- nvinfo : EIATTR_REGCOUNT
	.align		4
.L_7:
        /*0030*/ 	.byte	0x04, 0x2f
        /*0032*/ 	.short	(.L_9 - .L_8)
	.align		4
.L_8:
        /*0034*/ 	.word	index@(_Z13matAddKernel2PfS_S_4Dim2)
        /*0038*/ 	.word	0x0000001e


	//----- nvinfo : EIATTR_FRAME_SIZE
	.align		4
.L_9:
        /*003c*/ 	.byte	0x04, 0x11
        /*003e*/ 	.short	(.L_11 - .L_10)
	.align		4
.L_10:
        /*0040*/ 	.word	index@(_Z13matAddKernel2PfS_S_4Dim2)
        /*0044*/ 	.word	0x00000000


	//----- nvinfo : EIATTR_MIN_STACK_SIZE
	.align		4
.L_11:
        /*0048*/ 	.byte	0x04, 0x12
        /*004a*/ 	.short	(.L_13 - .L_12)
	.align		4
.L_12:
        /*004c*/ 	.word	index@(_Z13matAddKernel2PfS_S_4Dim2)
        /*0050*/ 	.word	0x00000000


	//----- nvinfo : EIATTR_MIN_STACK_SIZE
	.align		4
.L_13:
        /*0054*/ 	.byte	0x04, 0x12
        /*0056*/ 	.short	(.L_15 - .L_14)
	.align		4
.L_14:
        /*0058*/ 	.word	index@(_Z13matAddKernel1PfS_S_4Dim2)
        /*005c*/ 	.word	0x00000000


	//----- nvinfo : EIATTR_MIN_STACK_SIZE
	.align		4
.L_15:
        /*0060*/ 	.byte	0x04, 0x12
        /*0062*/ 	.short	(.L_17 - .L_16)
	.align		4
.L_16:
        /*0064*/ 	.word	index@(_Z13matAddKernel0PfS_S_4Dim2)
        /*0068*/ 	.word	0x00000000
.L_17:


//--------------------- .nv.compat                --------------------------
	.section	.nv.compat,"",@"SHT_CUDA_COMPAT_INFO"
	.align	4
        /*0000*/ 	.byte	0x02, 0x09, 0x00, 0x00, 0x02, 0x02, 0x01, 0x00, 0x02, 0x05, 0x05, 0x00, 0x03, 0x07, 0x01, 0x01
        /*0010*/ 	.byte	0x02, 0x03, 0x00, 0x00, 0x02, 0x06, 0x01, 0x00, 0x04, 0x0b, 0x08, 0x00, 0x09, 0x00, 0x00, 0x00
        /*0020*/ 	.byte	0x00, 0x00, 0x00, 0x00


//--------------------- .nv.info._Z13matAddKernel2PfS_S_4Dim2 --------------------------
	.section	.nv.info._Z13matAddKernel2PfS_S_4Dim2,"",@"SHT_CUDA_INFO"
	.sectionflags	@""
	.align	4


	//----- nvinfo : EIATTR_CUDA_API_VERSION
	.align		4
        /*0000*/ 	.byte	0x04, 0x37
        /*0002*/ 	.short	(.L_19 - .L_18)
.L_18:
        /*0004*/ 	.word	0x00000082


	//----- nvinfo : EIATTR_KPARAM_INFO
	.align		4
.L_19:
        /*0008*/ 	.byte	0x04, 0x17
        /*000a*/ 	.short	(.L_21 - .L_20)
.L_20:
        /*000c*/ 	.word	0x00000000
        /*0010*/ 	.short	0x0003
        /*0012*/ 	.short	0x0018
        /*0014*/ 	.byte	0x00, 0xf0, 0x09, 0x00


	//----- nvinfo : EIATTR_KPARAM_INFO
	.align		4
.L_21:
        /*0018*/ 	.byte	0x04, 0x17
        /*001a*/ 	.short	(.L_23 - .L_22)
.L_22:
        /*001c*/ 	.word	0x00000000
        /*0020*/ 	.short	0x0002
        /*0022*/ 	.short	0x0010
        /*0024*/ 	.byte	0x00, 0xf5, 0x21, 0x00


	//----- nvinfo : EIATTR_KPARAM_INFO
	.align		4
.L_23:
        /*0028*/ 	.byte	0x04, 0x17
        /*002a*/ 	.short	(.L_25 - .L_24)
.L_24:
        /*002c*/ 	.word	0x00000000
        /*0030*/ 	.short	0x0001
        /*0032*/ 	.short	0x0008
        /*0034*/ 	.byte	0x00, 0xf5, 0x21, 0x00


	//----- nvinfo : EIATTR_KPARAM_INFO
	.align		4
.L_25:
        /*0038*/ 	.byte	0x04, 0x17
        /*003a*/ 	.short	(.L_27 - .L_26)
.L_26:
        /*003c*/ 	.word	0x00000000
        /*0040*/ 	.short	0x0000
        /*0042*/ 	.short	0x0000
        /*0044*/ 	.byte	0x00, 0xf5, 0x21, 0x00


	//----- nvinfo : EIATTR_SPARSE_MMA_MASK
	.align		4
.L_27:
        /*0048*/ 	.byte	0x03, 0x50
        /*004a*/ 	.short	0x0000


	//----- nvinfo : EIATTR_MAXREG_COUNT
	.align		4
        /*004c*/ 	.byte	0x03, 0x1b
        /*004e*/ 	.short	0x00ff


	//----- nvinfo : EIATTR_MERCURY_ISA_VERSION
	.align		4
        /*0050*/ 	.byte	0x03, 0x5f
        /*0052*/ 	.short	0x0101


	//----- nvinfo : EIATTR_VRC_CTA_INIT_COUNT
	.align		4
        /*0054*/ 	.byte	0x02, 0x4a
	.zero		1
	.zero		1


	//----- nvinfo : EIATTR_EXIT_INSTR_OFFSETS
	.align		4
        /*0058*/ 	.byte	0x04, 0x1c
        /*005a*/ 	.short	(.L_29 - .L_28)


	//   ....[0]....
.L_28:
        /*005c*/ 	.word	0x00000070


	//   ....[1]....
        /*0060*/ 	.word	0x000000a0


	//   ....[2]....
        /*0064*/ 	.word	0x000008b0


	//   ....[3]....
        /*0068*/ 	.word	0x00000cd0


	//   ....[4]....
        /*006c*/ 	.word	0x00000f30


	//   ....[5]....
        /*0070*/ 	.word	0x00001040


	//----- nvinfo : EIATTR_CBANK_PARAM_SIZE
	.align		4
.L_29:
        /*0074*/ 	.byte	0x03, 0x19
        /*0076*/ 	.short	0x001a


	//----- nvinfo : EIATTR_PARAM_CBANK
	.align		4
        /*0078*/ 	.byte	0x04, 0x0a
        /*007a*/ 	.short	(.L_31 - .L_30)
	.align		4
.L_30:
        /*007c*/ 	.word	index@(.nv.constant0._Z13matAddKernel2PfS_S_4Dim2)
        /*0080*/ 	.short	0x0380
        /*0082*/ 	.short	0x001a


	//----- nvinfo : EIATTR_SW_WAR
	.align		4
.L_31:
        /*0084*/ 	.byte	0x04, 0x36
        /*0086*/ 	.short	(.L_33 - .L_32)
.L_32:
        /*0088*/ 	.word	0x00000008
.L_33:


//--------------------- .nv.info._Z13matAddKernel1PfS_S_4Dim2 --------------------------
	.section	.nv.info._Z13matAddKernel1PfS_S_4Dim2,"",@"SHT_CUDA_INFO"
	.sectionflags	@""
	.align	4


	//----- nvinfo : EIATTR_CUDA_API_VERSION
	.align		4
        /*0000*/ 	.byte	0x04, 0x37
        /*0002*/ 	.short	(.L_35 - .L_34)
.L_34:
        /*0004*/ 	.word	0x00000082


	//----- nvinfo : EIATTR_KPARAM_INFO
	.align		4
.L_35:
        /*0008*/ 	.byte	0x04, 0x17
        /*000a*/ 	.short	(.L_37 - .L_36)
.L_36:
        /*000c*/ 	.word	0x00000000
        /*0010*/ 	.short	0x0003
        /*0012*/ 	.short	0x0018
        /*0014*/ 	.byte	0x00, 0xf0, 0x09, 0x00


	//----- nvinfo : EIATTR_KPARAM_INFO
	.align		4
.L_37:
        /*0018*/ 	.byte	0x04, 0x17
        /*001a*/ 	.short	(.L_39 - .L_38)
.L_38:
        /*001c*/ 	.word	0x00000000
        /*0020*/ 	.short	0x0002
        /*0022*/ 	.short	0x0010
        /*0024*/ 	.byte	0x00, 0xf5, 0x21, 0x00


	//----- nvinfo : EIATTR_KPARAM_INFO
	.align		4
.L_39:
        /*0028*/ 	.byte	0x04, 0x17
        /*002a*/ 	.short	(.L_41 - .L_40)
.L_40:
        /*002c*/ 	.word	0x00000000
        /*0030*/ 	.short	0x0001
        /*0032*/ 	.short	0x0008
        /*0034*/ 	.byte	0x00, 0xf5, 0x21, 0x00


	//----- nvinfo : EIATTR_KPARAM_INFO
	.align		4
.L_41:
        /*0038*/ 	.byte	0x04, 0x17
        /*003a*/ 	.short	(.L_43 - .L_42)
.L_42:
        /*003c*/ 	.word	0x00000000
        /*0040*/ 	.short	0x0000
        /*0042*/ 	.short	0x0000
        /*0044*/ 	.byte	0x00, 0xf5, 0x21, 0x00


	//----- nvinfo : EIATTR_SPARSE_MMA_MASK
	.align		4
.L_43:
        /*0048*/ 	.byte	0x03, 0x50
        /*004a*/ 	.short	0x0000


	//----- nvinfo : EIATTR_MAXREG_COUNT
	.align		4
        /*004c*/ 	.byte	0x03, 0x1b
        /*004e*/ 	.short	0x00ff


	//----- nvinfo : EIATTR_MERCURY_ISA_VERSION
	.align		4
        /*0050*/ 	.byte	0x03, 0x5f
        /*0052*/ 	.short	0x0101


	//----- nvinfo : EIATTR_VRC_CTA_INIT_COUNT
	.align		4
        /*0054*/ 	.byte	0x02, 0x4a
	.zero		1
	.zero		1


	//----- nvinfo : EIATTR_EXIT_INSTR_OFFSETS
	.align		4
        /*0058*/ 	.byte	0x04, 0x1c
        /*005a*/ 	.short	(.L_45 - .L_44)


	//   ....[0]....
.L_44:
        /*005c*/ 	.word	0x00000070


	//   ....[1]....
        /*0060*/ 	.word	0x000000a0


	//   ....[2]....
        /*0064*/ 	.word	0x00000680


	//   ....[3]....
        /*0068*/ 	.word	0x00000940


	//   ....[4]....
        /*006c*/ 	.word	0x00000b00


	//   ....[5]....
        /*0070*/ 	.word	0x00000c00


	//----- nvinfo : EIATTR_CBANK_PARAM_SIZE
	.align		4
.L_45:
        /*0074*/ 	.byte	0x03, 0x19
        /*0076*/ 	.short	0x001a


	//----- nvinfo : EIATTR_PARAM_CBANK
	.align		4
        /*0078*/ 	.byte	0x04, 0x0a
        /*007a*/ 	.short	(.L_47 - .L_46)
	.align		4
.L_46:
        /*007c*/ 	.word	index@(.nv.constant0._Z13matAddKernel1PfS_S_4Dim2)
        /*0080*/ 	.short	0x0380
        /*0082*/ 	.short	0x001a


	//----- nvinfo : EIATTR_SW_WAR
	.align		4
.L_47:
        /*0084*/ 	.byte	0x04, 0x36
        /*0086*/ 	.short	(.L_49 - .L_48)
.L_48:
        /*0088*/ 	.word	0x00000008
.L_49:


//--------------------- .nv.info._Z13matAddKernel0PfS_S_4Dim2 --------------------------
	.section	.nv.info._Z13matAddKernel0PfS_S_4Dim2,"",@"SHT_CUDA_INFO"
	.sectionflags	@""
	.align	4


	//----- nvinfo : EIATTR_CUDA_API_VERSION
	.align		4
        /*0000*/ 	.byte	0x04, 0x37
        /*0002*/ 	.short	(.L_51 - .L_50)
.L_50:
        /*0004*/ 	.word	0x00000082


	//----- nvinfo : EIATTR_KPARAM_INFO
	.align		4
.L_51:
        /*0008*/ 	.byte	0x04, 0x17
        /*000a*/ 	.short	(.L_53 - .L_52)
.L_52:
        /*000c*/ 	.word	0x00000000
        /*0010*/ 	.short	0x0003
        /*0012*/ 	.short	0x0018
        /*0014*/ 	.byte	0x00, 0xf0, 0x09, 0x00


	//----- nvinfo : EIATTR_KPARAM_INFO
	.align		4
.L_53:
        /*0018*/ 	.byte	0x04, 0x17
        /*001a*/ 	.short	(.L_55 - .L_54)
.L_54:
        /*001c*/ 	.word	0x00000000
        /*0020*/ 	.short	0x0002
        /*0022*/ 	.short	0x0010
        /*0024*/ 	.byte	0x00, 0xf5, 0x21, 0x00


	//----- nvinfo : EIATTR_KPARAM_INFO
	.align		4
.L_55:
        /*0028*/ 	.byte	0x04, 0x17
        /*002a*/ 	.short	(.L_57 - .L_56)
.L_56:
        /*002c*/ 	.word	0x00000000
        /*0030*/ 	.short	0x0001
        /*0032*/ 	.short	0x0008
        /*0034*/ 	.byte	0x00, 0xf5, 0x21, 0x00


	//----- nvinfo : EIATTR_KPARAM_INFO
	.align		4
.L_57:
        /*0038*/ 	.byte	0x04, 0x17
        /*003a*/ 	.short	(.L_59 - .L_58)
.L_58:
        /*003c*/ 	.word	0x00000000
        /*0040*/ 	.short	0x0000
        /*0042*/ 	.short	0x0000
        /*0044*/ 	.byte	0x00, 0xf5, 0x21, 0x00


	//----- nvinfo : EIATTR_SPARSE_MMA_MASK
	.align		4
.L_59:
        /*0048*/ 	.byte	0x03, 0x50
        /*004a*/ 	.short	0x0000


	//----- nvinfo : EIATTR_MAXREG_COUNT
	.align		4
        /*004c*/ 	.byte	0x03, 0x1b
        /*004e*/ 	.short	0x00ff


	//----- nvinfo : EIATTR_MERCURY_ISA_VERSION
	.align		4
        /*0050*/ 	.byte	0x03, 0x5f
        /*0052*/ 	.short	0x0101


	//----- nvinfo : EIATTR_VRC_CTA_INIT_COUNT
	.align		4
        /*0054*/ 	.byte	0x02, 0x4a
	.zero		1
	.zero		1


	//----- nvinfo : EIATTR_EXIT_INSTR_OFFSETS
	.align		4
        /*0058*/ 	.byte	0x04, 0x1c
        /*005a*/ 	.short	(.L_61 - .L_60)


	//   ....[0]....
.L_60:
        /*005c*/ 	.word	0x000000e0


	//   ....[1]....
        /*0060*/ 	.word	0x000001b0


	//----- nvinfo : EIATTR_CBANK_PARAM_SIZE
	.align		4
.L_61:
        /*0064*/ 	.byte	0x03, 0x19
        /*0066*/ 	.short	0x001a


	//----- nvinfo : EIATTR_PARAM_CBANK
	.align		4
        /*0068*/ 	.byte	0x04, 0x0a
        /*006a*/ 	.short	(.L_63 - .L_62)
	.align		4
.L_62:
        /*006c*/ 	.word	index@(.nv.constant0._Z13matAddKernel0PfS_S_4Dim2)
        /*0070*/ 	.short	0x0380
        /*0072*/ 	.short	0x001a


	//----- nvinfo : EIATTR_SW_WAR
	.align		4
.L_63:
        /*0074*/ 	.byte	0x04, 0x36
        /*0076*/ 	.short	(.L_65 - .L_64)
.L_64:
        /*0078*/ 	.word	0x00000008
.L_65:


//--------------------- .nv.callgraph             --------------------------
	.section	.nv.callgraph,"",@"SHT_CUDA_CALLGRAPH"
	.align	4
	.sectionentsize	8
	.align		4
        /*0000*/ 	.word	0x00000000
	.align		4
        /*0004*/ 	.word	0xffffffff
	.align		4
        /*0008*/ 	.word	0x00000000
	.align		4
        /*000c*/ 	.word	0xfffffffe
	.align		4
        /*0010*/ 	.word	0x00000000
	.align		4
        /*0014*/ 	.word	0xfffffffd
	.align		4
        /*0018*/ 	.word	0x00000000
	.align		4
        /*001c*/ 	.word	0xfffffffc


//--------------------- .text._Z13matAddKernel2PfS_S_4Dim2 --------------------------
	.section	.text._Z13matAddKernel2PfS_S_4Dim2,"ax",@progbits
	.align	128
        .global         _Z13matAddKernel2PfS_S_4Dim2
        .type           _Z13matAddKernel2PfS_S_4Dim2,@function
        .size           _Z13matAddKernel2PfS_S_4Dim2,(.L_x_13 - _Z13matAddKernel2PfS_S_4Dim2)
        .other          _Z13matAddKernel2PfS_S_4Dim2,@"STO_CUDA_ENTRY STV_DEFAULT"
_Z13matAddKernel2PfS_S_4Dim2:
.text._Z13matAddKernel2PfS_S_4Dim2:
[----:B------:R-:W-:Y:S01]  /*0000*/  LDC R1, c[0x0][0x37c] ;  /* 0x0000df00ff017b82 */ /* 0x000fe20000000800 */
[----:B------:R-:W0:Y:S07]  /*0010*/  S2R R3, SR_TID.X ;  /* 0x0000000000037919 */ /* 0x000e2e0000002100 */
[----:B------:R-:W0:Y:S08]  /*0020*/  S2UR UR4, SR_CTAID.X ;  /* 0x00000000000479c3 */ /* 0x000e300000002500 */
[----:B------:R-:W0:Y:S08]  /*0030*/  LDC R0, c[0x0][0x360] ;  /* 0x0000d800ff007b82 */ /* 0x000e300000000800 */
[----:B------:R-:W1:Y:S01]  /*0040*/  LDC.U8 R9, c[0x0][0x398] ;  /* 0x0000e600ff097b82 */ /* 0x000e620000000000 */
[----:B0-----:R-:W-:-:S05]  /*0050*/  IMAD R0, R0, UR4, R3 ;  /* 0x0000000400007c24 */ /* 0x001fca000f8e0203 */
[----:B-1----:R-:W-:-:S13]  /*0060*/  ISETP.GE.AND P0, PT, R0, R9, PT ;  /* 0x000000090000720c */ /* 0x002fda0003f06270 */
[----:B------:R-:W-:Y:S05]  /*0070*/  @P0 EXIT ;  /* 0x000000000000094d */ /* 0x000fea0003800000 */
[----:B------:R-:W0:Y:S02]  /*0080*/  LDCU.U8 UR5, c[0x0][0x399] ;  /* 0x00007320ff0577ac */ /* 0x000e240008000000 */
[----:B0-----:R-:W-:-:S13]  /*0090*/  ISETP.NE.AND P0, PT, RZ, UR5, PT ;  /* 0x00000005ff007c0c */ /* 0x001fda000bf05270 */
[----:B------:R-:W-:Y:S05]  /*00a0*/  @!P0 EXIT ;  /* 0x000000000000894d */ /* 0x000fea0003800000 */
[----:B------:R-:W-:Y:S02]  /*00b0*/  UISETP.GE.U32.AND UP0, UPT, UR5, 0x10, UPT ;  /* 0x000000100500788c */ /* 0x000fe4000bf06070 */
[----:B------:R-:W-:Y:S01]  /*00c0*/  ULOP3.LUT UR6, UR5, 0xf, URZ, 0xc0, !UPT ;  /* 0x0000000f05067892 */ /* 0x000fe2000f8ec0ff */
[----:B------:R-:W-:Y:S01]  /*00d0*/  UMOV UR4, URZ ;  /* 0x000000ff00047c82 */ /* 0x000fe20008000000 */
[----:B------:R-:W0:Y:S05]  /*00e0*/  LDCU.64 UR8, c[0x0][0x358] ;  /* 0x00006b00ff0877ac */ /* 0x000e2a0008000a00 */
[----:B------:R-:W-:Y:S05]  /*00f0*/  BRA.U !UP0, `(.L_x_0) ;  /* 0x0000000508e87547 */ /* 0x000fea000b800000 */
[----:B------:R-:W-:Y:S01]  /*0100*/  ULOP3.LUT UR4, UR5, 0xf0, URZ, 0xc0, !UPT ;  /* 0x000000f005047892 */ /* 0x000fe2000f8ec0ff */
[----:B------:R-:W-:-:S03]  /*0110*/  MOV R8, R0 ;  /* 0x0000000000087202 */ /* 0x000fc60000000f00 */
[----:B------:R-:W-:-:S12]  /*0120*/  UIADD3 UR7, UPT, UPT, -UR4, URZ, URZ ;  /* 0x000000ff04077290 */ /* 0x000fd8000fffe1ff */
.L_x_1:
[----:B------:R-:W1:Y:S08]  /*0130*/  LDC.64 R4, c[0x0][0x390] ;  /* 0x0000e400ff047b82 */ /* 0x000e700000000a00 */
[----:B--2---:R-:W2:Y:S08]  /*0140*/  LDC.64 R6, c[0x0][0x388] ;  /* 0x0000e200ff067b82 */ /* 0x004eb00000000a00 */
[----:B------:R-:W3:Y:S01]  /*0150*/  LDC.64 R2, c[0x0][0x380] ;  /* 0x0000e000ff027b82 */ /* 0x000ee20000000a00 */
[----:B-1----:R-:W-:-:S05]  /*0160*/  IMAD.WIDE R4, R8, 0x4, R4 ;  /* 0x0000000408047825 */ /* 0x002fca00078e0204 */
[----:B0-----:R-:W4:Y:S01]  /*0170*/  LDG.E R11, desc[UR8][R4.64] ;  /* 0x00000008040b7981 */ /* 0x001f22000c1e1900 */
[----:B--2---:R-:W-:-:S05]  /*0180*/  IMAD.WIDE R6, R8, 0x4, R6 ;  /* 0x0000000408067825 */ /* 0x004fca00078e0206 */
[----:B------:R-:W4:Y:S01]  /*0190*/  LDG.E R10, desc[UR8][R6.64] ;  /* 0x00000008060a7981 */ /* 0x000f22000c1e1900 */
[----:B------:R-:W-:-:S04]  /*01a0*/  IMAD.WIDE.U32 R12, R9, 0x4, R4 ;  /* 0x00000004090c7825 */ /* 0x000fc800078e0004 */
[----:B---3--:R-:W-:-:S04]  /*01b0*/  IMAD.WIDE R2, R8, 0x4, R2 ;  /* 0x0000000408027825 */ /* 0x008fc800078e0202 */
[----:B----4-:R-:W-:Y:S01]  /*01c0*/  FADD R23, R10, R11 ;  /* 0x0000000b0a177221 */ /* 0x010fe20000000000 */
[----:B------:R-:W-:-:S04]  /*01d0*/  IMAD.WIDE.U32 R10, R9, 0x4, R6 ;  /* 0x00000004090a7825 */ /* 0x000fc800078e0006 */
[----:B------:R0:W-:Y:S04]  /*01e0*/  STG.E desc[UR8][R2.64], R23 ;  /* 0x0000001702007986 */ /* 0x0001e8000c101908 */
[----:B------:R-:W2:Y:S04]  /*01f0*/  LDG.E R10, desc[UR8][R10.64] ;  /* 0x000000080a0a7981 */ /* 0x000ea8000c1e1900 */
[----:B------:R-:W2:Y:S01]  /*0200*/  LDG.E R13, desc[UR8][R12.64] ;  /* 0x000000080c0d7981 */ /* 0x000ea2000c1e1900 */
[----:B------:R-:W-:-:S04]  /*0210*/  IMAD.WIDE.U32 R14, R9, 0x4, R2 ;  /* 0x00000004090e7825 */ /* 0x000fc800078e0002 */
[----:B------:R-:W-:-:S04]  /*0220*/  IMAD.WIDE.U32 R16, R9, 0x8, R6 ;  /* 0x0000000809107825 */ /* 0x000fc800078e0006 */
[----:B------:R-:W-:-:S04]  /*0230*/  IMAD.WIDE.U32 R18, R9, 0x8, R4 ;  /* 0x0000000809127825 */ /* 0x000fc800078e0004 */
[----:B--2---:R-:W-:-:S05]  /*0240*/  FADD R25, R10, R13 ;  /* 0x0000000d0a197221 */ /* 0x004fca0000000000 */
        /* <DEDUP_REMOVED lines=8> */
[----:B------:R-:W3:Y:S04]  /*02d0*/  LDG.E R10, desc[UR8][R10.64] ;  /* 0x000000080a0a7981 */ /* 0x000ee8000c1e1900 */
[----:B------:R-:W3:Y:S01]  /*02e0*/  LDG.E R13, desc[UR8][R12.64] ;  /* 0x000000080c0d7981 */ /* 0x000ee2000c1e1900 */
[----:B0-----:R-:W-:-:S04]  /*02f0*/  IMAD.WIDE.U32 R22, R9, 0xc, R2 ;  /* 0x0000000c09167825 */ /* 0x001fc800078e0002 */
[----:B-1----:R-:W-:-:S04]  /*0300*/  IMAD.WIDE.U32 R14, R9, 0x10, R6 ;  /* 0x00000010090e7825 */ /* 0x002fc800078e0006 */
[----:B------:R-:W-:-:S04]  /*0310*/  IMAD.WIDE.U32 R16, R9, 0x10, R4 ;  /* 0x0000001009107825 */ /* 0x000fc800078e0004 */
[----:B---3--:R-:W-:-:S05]  /*0320*/  FADD R25, R10, R13 ;  /* 0x0000000d0a197221 */ /* 0x008fca0000000000 */
        /* <DEDUP_REMOVED lines=8> */
[----:B------:R-:W0:Y:S04]  /*03b0*/  LDG.E R10, desc[UR8][R10.64] ;  /* 0x000000080a0a7981 */ /* 0x000e28000c1e1900 */
[----:B------:R-:W0:Y:S01]  /*03c0*/  LDG.E R13, desc[UR8][R12.64] ;  /* 0x000000080c0d7981 */ /* 0x000e22000c1e1900 */
[----:B------:R-:W-:-:S04]  /*03d0*/  IMAD.WIDE.U32 R20, R9, 0x14, R2 ;  /* 0x0000001409147825 */ /* 0x000fc800078e0002 */
[----:B------:R-:W-:-:S04]  /*03e0*/  IMAD.WIDE.U32 R14, R9, 0x18, R6 ;  /* 0x00000018090e7825 */ /* 0x000fc800078e0006 */
[----:B------:R-:W-:-:S04]  /*03f0*/  IMAD.WIDE.U32 R16, R9, 0x18, R4 ;  /* 0x0000001809107825 */ /* 0x000fc800078e0004 */
[----:B0-----:R-:W-:-:S05]  /*0400*/  FADD R25, R10, R13 ;  /* 0x0000000d0a197221 */ /* 0x001fca0000000000 */
[----:B------:R0:W-:Y:S04]  /*0410*/  STG.E desc[UR8][R20.64], R25 ;  /* 0x0000001914007986 */ /* 0x0001e8000c101908 */
[----:B------:R-:W1:Y:S04]  /*0420*/  LDG.E R14, desc[UR8][R14.64] ;  /* 0x000000080e0e7981 */ /* 0x000e68000c1e1900 */
[----:B------:R-:W1:Y:S01]  /*0430*/  LDG.E R17, desc[UR8][R16.64] ;  /* 0x0000000810117981 */ /* 0x000e62000c1e1900 */
[----:B------:R-:W-:-:S04]  /*0440*/  IMAD.WIDE.U32 R22, R9, 0x18, R2 ;  /* 0x0000001809167825 */ /* 0x000fc800078e0002 */
[----:B------:R-:W-:-:S04]  /*0450*/  IMAD.WIDE.U32 R10, R9, 0x1c, R6 ;  /* 0x0000001c090a7825 */ /* 0x000fc800078e0006 */
[----:B------:R-:W-:-:S04]  /*0460*/  IMAD.WIDE.U32 R12, R9, 0x1c, R4 ;  /* 0x0000001c090c7825 */ /* 0x000fc800078e0004 */
[----:B-1----:R-:W-:-:S05]  /*0470*/  FADD R27, R14, R17 ;  /* 0x000000110e1b7221 */ /* 0x002fca0000000000 */
        /* <DEDUP_REMOVED lines=57> */
[----:B------:R-:W3:Y:S04]  /*0810*/  LDG.E R6, desc[UR8][R6.64] ;  /* 0x0000000806067981 */ /* 0x000ee8000c1e1900 */
[----:B------:R-:W3:Y:S01]  /*0820*/  LDG.E R5, desc[UR8][R4.64] ;  /* 0x0000000804057981 */ /* 0x000ee2000c1e1900 */
[----:B------:R-:W-:Y:S01]  /*0830*/  IMAD.WIDE.U32 R2, R9, 0x3c, R2 ;  /* 0x0000003c09027825 */ /* 0x000fe200078e0002 */
[----:B------:R-:W-:-:S04]  /*0840*/  UIADD3 UR7, UPT, UPT, UR7, 0x10, URZ ;  /* 0x0000001007077890 */ /* 0x000fc8000fffe0ff */
[----:B------:R-:W-:Y:S01]  /*0850*/  UISETP.NE.AND UP0, UPT, UR7, URZ, UPT ;  /* 0x000000ff0700728c */ /* 0x000fe2000bf05270 */
[----:B------:R-:W-:Y:S01]  /*0860*/  LEA R8, R9, R8, 0x4 ;  /* 0x0000000809087211 */ /* 0x000fe200078e20ff */
[----:B---3--:R-:W-:-:S05]  /*0870*/  FADD R11, R6, R5 ;  /* 0x00000005060b7221 */ /* 0x008fca0000000000 */
[----:B------:R2:W-:Y:S02]  /*0880*/  STG.E desc[UR8][R2.64], R11 ;  /* 0x0000000b02007986 */ /* 0x0005e4000c101908 */
[----:B------:R-:W-:Y:S05]  /*0890*/  BRA.U UP0, `(.L_x_1) ;  /* 0xfffffff900247547 */ /* 0x000fea000b83ffff */
.L_x_0:
[----:B------:R-:W-:-:S13]  /*08a0*/  ISETP.NE.AND P0, PT, RZ, UR6, PT ;  /* 0x00000006ff007c0c */ /* 0x000fda000bf05270 */
[----:B0-----:R-:W-:Y:S05]  /*08b0*/  @!P0 EXIT ;  /* 0x000000000000894d */ /* 0x001fea0003800000 */
[----:B------:R-:W-:Y:S02]  /*08c0*/  UISETP.GE.U32.AND UP0, UPT, UR6, 0x8, UPT ;  /* 0x000000080600788c */ /* 0x000fe4000bf06070 */
[----:B------:R-:W-:-:S07]  /*08d0*/  ULOP3.LUT UR6, UR5, 0x7, URZ, 0xc0, !UPT ;  /* 0x0000000705067892 */ /* 0x000fce000f8ec0ff */
[----:B------:R-:W-:Y:S05]  /*08e0*/  BRA.U !UP0, `(.L_x_2) ;  /* 0x0000000108f47547 */ /* 0x000fea000b800000 */
[----:B--2---:R-:W0:Y:S01]  /*08f0*/  LDC.64 R2, c[0x0][0x388] ;  /* 0x0000e200ff027b82 */ /* 0x004e220000000a00 */
[----:B------:R-:W-:-:S07]  /*0900*/  IMAD R11, R9, UR4, R0 ;  /* 0x00000004090b7c24 */ /* 0x000fce000f8e0200 */
[----:B------:R-:W1:Y:S08]  /*0910*/  LDC.64 R4, c[0x0][0x390] ;  /* 0x0000e400ff047b82 */ /* 0x000e700000000a00 */
[----:B------:R-:W2:Y:S01]  /*0920*/  LDC.64 R6, c[0x0][0x380] ;  /* 0x0000e000ff067b82 */ /* 0x000ea20000000a00 */
[----:B0-----:R-:W-:-:S05]  /*0930*/  IMAD.WIDE R2, R11, 0x4, R2 ;  /* 0x000000040b027825 */ /* 0x001fca00078e0202 */
[----:B------:R-:W3:Y:S01]  /*0940*/  LDG.E R8, desc[UR8][R2.64] ;  /* 0x0000000802087981 */ /* 0x000ee2000c1e1900 */
[----:B-1----:R-:W-:-:S05]  /*0950*/  IMAD.WIDE R4, R11, 0x4, R4 ;  /* 0x000000040b047825 */ /* 0x002fca00078e0204 */
[----:B------:R-:W3:Y:S01]  /*0960*/  LDG.E R13, desc[UR8][R4.64] ;  /* 0x00000008040d7981 */ /* 0x000ee2000c1e1900 */
[----:B--2---:R-:W-:-:S04]  /*0970*/  IMAD.WIDE R6, R11, 0x4, R6 ;  /* 0x000000040b067825 */ /* 0x004fc800078e0206 */
[----:B------:R-:W-:-:S04]  /*0980*/  IMAD.WIDE.U32 R10, R9, 0x4, R2 ;  /* 0x00000004090a7825 */ /* 0x000fc800078e0002 */
[----:B---3--:R-:W-:Y:S01]  /*0990*/  FADD R19, R8, R13 ;  /* 0x0000000d08137221 */ /* 0x008fe20000000000 */
        /* <DEDUP_REMOVED lines=12> */
[----:B0-----:R-:W-:-:S04]  /*0a60*/  IMAD.WIDE.U32 R6, R9, 0x4, R2 ;  /* 0x0000000409067825 */ /* 0x001fc800078e0002 */
        /* <DEDUP_REMOVED lines=11> */
[----:B-1----:R-:W3:Y:S01]  /*0b20*/  LDG.E R21, desc[UR8][R4.64] ;  /* 0x0000000804157981 */ /* 0x002ee2000c1e1900 */
[----:B------:R-:W-:-:S04]  /*0b30*/  IMAD.WIDE.U32 R14, R9, 0x4, R12 ;  /* 0x00000004090e7825 */ /* 0x000fc800078e000c */
[----:B------:R-:W-:-:S04]  /*0b40*/  IMAD.WIDE.U32 R6, R9, 0x4, R2 ;  /* 0x0000000409067825 */ /* 0x000fc800078e0002 */
[----:B------:R-:W-:-:S04]  /*0b50*/  IMAD.WIDE.U32 R10, R9, 0x4, R4 ;  /* 0x00000004090a7825 */ /* 0x000fc800078e0004 */
[----:B---3--:R-:W-:-:S05]  /*0b60*/  FADD R21, R8, R21 ;  /* 0x0000001508157221 */ /* 0x008fca0000000000 */
[----:B------:R1:W-:Y:S04]  /*0b70*/  STG.E desc[UR8][R14.64], R21 ;  /* 0x000000150e007986 */ /* 0x0003e8000c101908 */
[----:B------:R-:W3:Y:S04]  /*0b80*/  LDG.E R8, desc[UR8][R6.64] ;  /* 0x0000000806087981 */ /* 0x000ee8000c1e1900 */
[----:B0-----:R-:W3:Y:S01]  /*0b90*/  LDG.E R23, desc[UR8][R10.64] ;  /* 0x000000080a177981 */ /* 0x001ee2000c1e1900 */
[----:B------:R-:W-:-:S04]  /*0ba0*/  IMAD.WIDE.U32 R16, R9, 0x4, R14 ;  /* 0x0000000409107825 */ /* 0x000fc800078e000e */
[----:B------:R-:W-:-:S04]  /*0bb0*/  IMAD.WIDE.U32 R2, R9, 0x4, R6 ;  /* 0x0000000409027825 */ /* 0x000fc800078e0006 */
[----:B------:R-:W-:-:S04]  /*0bc0*/  IMAD.WIDE.U32 R4, R9, 0x4, R10 ;  /* 0x0000000409047825 */ /* 0x000fc800078e000a */
[----:B---3--:R-:W-:-:S05]  /*0bd0*/  FADD R23, R8, R23 ;  /* 0x0000001708177221 */ /* 0x008fca0000000000 */
[----:B------:R0:W-:Y:S04]  /*0be0*/  STG.E desc[UR8][R16.64], R23 ;  /* 0x0000001710007986 */ /* 0x0001e8000c101908 */
[----:B------:R-:W3:Y:S04]  /*0bf0*/  LDG.E R8, desc[UR8][R2.64] ;  /* 0x0000000802087981 */ /* 0x000ee8000c1e1900 */
[----:B--2---:R-:W3:Y:S01]  /*0c00*/  LDG.E R19, desc[UR8][R4.64] ;  /* 0x0000000804137981 */ /* 0x004ee2000c1e1900 */
[----:B------:R-:W-:-:S04]  /*0c10*/  IMAD.WIDE.U32 R12, R9, 0x4, R16 ;  /* 0x00000004090c7825 */ /* 0x000fc800078e0010 */
[----:B------:R-:W-:-:S04]  /*0c20*/  IMAD.WIDE.U32 R6, R9, 0x4, R2 ;  /* 0x0000000409067825 */ /* 0x000fc800078e0002 */
[----:B------:R-:W-:-:S04]  /*0c30*/  IMAD.WIDE.U32 R10, R9, 0x4, R4 ;  /* 0x00000004090a7825 */ /* 0x000fc800078e0004 */
[----:B---3--:R-:W-:-:S05]  /*0c40*/  FADD R19, R8, R19 ;  /* 0x0000001308137221 */ /* 0x008fca0000000000 */
[----:B------:R3:W-:Y:S04]  /*0c50*/  STG.E desc[UR8][R12.64], R19 ;  /* 0x000000130c007986 */ /* 0x0007e8000c101908 */
[----:B------:R-:W0:Y:S04]  /*0c60*/  LDG.E R6, desc[UR8][R6.64] ;  /* 0x0000000806067981 */ /* 0x000e28000c1e1900 */
[----:B------:R-:W0:Y:S01]  /*0c70*/  LDG.E R11, desc[UR8][R10.64] ;  /* 0x000000080a0b7981 */ /* 0x000e22000c1e1900 */
[----:B-1----:R-:W-:Y:S01]  /*0c80*/  IMAD.WIDE.U32 R14, R9, 0x4, R12 ;  /* 0x00000004090e7825 */ /* 0x002fe200078e000c */
[----:B------:R-:W-:-:S03]  /*0c90*/  UIADD3 UR4, UPT, UPT, UR4, 0x8, URZ ;  /* 0x0000000804047890 */ /* 0x000fc6000fffe0ff */
[----:B0-----:R-:W-:-:S05]  /*0ca0*/  FADD R17, R6, R11 ;  /* 0x0000000b06117221 */ /* 0x001fca0000000000 */
[----:B------:R3:W-:Y:S04]  /*0cb0*/  STG.E desc[UR8][R14.64], R17 ;  /* 0x000000110e007986 */ /* 0x0007e8000c101908 */
.L_x_2:
[----:B------:R-:W-:-:S13]  /*0cc0*/  ISETP.NE.AND P0, PT, RZ, UR6, PT ;  /* 0x00000006ff007c0c */ /* 0x000fda000bf05270 */
[----:B------:R-:W-:Y:S05]  /*0cd0*/  @!P0 EXIT ;  /* 0x000000000000894d */ /* 0x000fea0003800000 */
[----:B------:R-:W-:Y:S02]  /*0ce0*/  UISETP.GE.U32.AND UP0, UPT, UR6, 0x4, UPT ;  /* 0x000000040600788c */ /* 0x000fe4000bf06070 */
[----:B------:R-:W-:-:S07]  /*0cf0*/  ULOP3.LUT UR5, UR5, 0x3, URZ, 0xc0, !UPT ;  /* 0x0000000305057892 */ /* 0x000fce000f8ec0ff */
[----:B------:R-:W-:Y:S05]  /*0d00*/  BRA.U !UP0, `(.L_x_3) ;  /* 0x0000000108847547 */ /* 0x000fea000b800000 */
[----:B--2---:R-:W0:Y:S01]  /*0d10*/  LDC.64 R2, c[0x0][0x388] ;  /* 0x0000e200ff027b82 */ /* 0x004e220000000a00 */
[----:B---3--:R-:W-:-:S07]  /*0d20*/  IMAD R13, R9, UR4, R0 ;  /* 0x00000004090d7c24 */ /* 0x008fce000f8e0200 */
        /* <DEDUP_REMOVED lines=25> */
[----:B------:R-:W1:Y:S04]  /*0ec0*/  LDG.E R6, desc[UR8][R6.64] ;  /* 0x0000000806067981 */ /* 0x000e68000c1e1900 */
[----:B------:R-:W1:Y:S01]  /*0ed0*/  LDG.E R11, desc[UR8][R10.64] ;  /* 0x000000080a0b7981 */ /* 0x000e62000c1e1900 */
[----:B------:R-:W-:Y:S01]  /*0ee0*/  IMAD.WIDE.U32 R12, R9, 0x4, R16 ;  /* 0x00000004090c7825 */ /* 0x000fe200078e0010 */
[----:B------:R-:W-:-:S03]  /*0ef0*/  UIADD3 UR4, UPT, UPT, UR4, 0x4, URZ ;  /* 0x0000000404047890 */ /* 0x000fc6000fffe0ff */
[----:B-1----:R-:W-:-:S05]  /*0f00*/  FADD R15, R6, R11 ;  /* 0x0000000b060f7221 */ /* 0x002fca0000000000 */
[----:B------:R0:W-:Y:S04]  /*0f10*/  STG.E desc[UR8][R12.64], R15 ;  /* 0x0000000f0c007986 */ /* 0x0001e8000c101908 */
.L_x_3:
[----:B------:R-:W-:-:S13]  /*0f20*/  ISETP.NE.AND P0, PT, RZ, UR5, PT ;  /* 0x00000005ff007c0c */ /* 0x000fda000bf05270 */
[----:B------:R-:W-:Y:S05]  /*0f30*/  @!P0 EXIT ;  /* 0x000000000000894d */ /* 0x000fea0003800000 */
[----:B0--3--:R-:W0:Y:S01]  /*0f40*/  LDC.64 R12, c[0x0][0x390] ;  /* 0x0000e400ff0c7b82 */ /* 0x009e220000000a00 */
[----:B------:R-:W-:Y:S01]  /*0f50*/  IMAD R17, R9, UR4, R0 ;  /* 0x0000000409117c24 */ /* 0x000fe2000f8e0200 */
[----:B------:R-:W-:-:S06]  /*0f60*/  UIADD3 UR5, UPT, UPT, -UR5, URZ, URZ ;  /* 0x000000ff05057290 */ /* 0x000fcc000fffe1ff */
[----:B--2---:R-:W1:Y:S08]  /*0f70*/  LDC.64 R10, c[0x0][0x380] ;  /* 0x0000e000ff0a7b82 */ /* 0x004e700000000a00 */
[----:B------:R-:W2:Y:S02]  /*0f80*/  LDC.64 R14, c[0x0][0x388] ;  /* 0x0000e200ff0e7b82 */ /* 0x000ea40000000a00 */
.L_x_4:
[----:B0-----:R-:W-:-:S04]  /*0f90*/  IMAD.WIDE R4, R17, 0x4, R12 ;  /* 0x0000000411047825 */ /* 0x001fc800078e020c */
[C---:B--2---:R-:W-:Y:S02]  /*0fa0*/  IMAD.WIDE R6, R17.reuse, 0x4, R14 ;  /* 0x0000000411067825 */ /* 0x044fe400078e020e */
[----:B------:R-:W2:Y:S04]  /*0fb0*/  LDG.E R5, desc[UR8][R4.64] ;  /* 0x0000000804057981 */ /* 0x000ea8000c1e1900 */
[----:B------:R-:W2:Y:S01]  /*0fc0*/  LDG.E R6, desc[UR8][R6.64] ;  /* 0x0000000806067981 */ /* 0x000ea2000c1e1900 */
[----:B-1-3--:R-:W-:Y:S01]  /*0fd0*/  IMAD.WIDE R2, R17, 0x4, R10 ;  /* 0x0000000411027825 */ /* 0x00afe200078e020a */
[----:B------:R-:W-:Y:S01]  /*0fe0*/  UIADD3 UR5, UPT, UPT, UR5, 0x1, URZ ;  /* 0x0000000105057890 */ /* 0x000fe2000fffe0ff */
[----:B------:R-:W-:-:S03]  /*0ff0*/  IADD3 R17, PT, PT, R9, R17, RZ ;  /* 0x0000001109117210 */ /* 0x000fc60007ffe0ff */
[----:B------:R-:W-:Y:S01]  /*1000*/  UISETP.NE.AND UP0, UPT, UR5, URZ, UPT ;  /* 0x000000ff0500728c */ /* 0x000fe2000bf05270 */
[----:B--2---:R-:W-:-:S05]  /*1010*/  FADD R19, R6, R5 ;  /* 0x0000000506137221 */ /* 0x004fca0000000000 */
[----:B------:R3:W-:Y:S03]  /*1020*/  STG.E desc[UR8][R2.64], R19 ;  /* 0x0000001302007986 */ /* 0x0007e6000c101908 */
[----:B------:R-:W-:Y:S05]  /*1030*/  BRA.U UP0, `(.L_x_4) ;  /* 0xfffffffd00d47547 */ /* 0x000fea000b83ffff */
[----:B------:R-:W-:Y:S05]  /*1040*/  EXIT ;  /* 0x000000000000794d */ /* 0x000fea0003800000 */
.L_x_5:
[----:B------:R-:W-:-:S00]  /*1050*/  BRA `(.L_x_5) ;  /* 0xfffffffc00fc7947 */ /* 0x000fc0000383ffff */
[----:B------:R-:W-:-:S00]  /*1060*/  NOP ;  /* 0x0000000000007918 */ /* 0x000fc00000000000 */
        /* <DEDUP_REMOVED lines=9> */
.L_x_13:


//--------------------- .text._Z13matAddKernel1PfS_S_4Dim2 --------------------------
	.section	.text._Z13matAddKernel1PfS_S_4Dim2,"ax",@progbits
	.align	128
        .global         _Z13matAddKernel1PfS_S_4Dim2
        .type           _Z13matAddKernel1PfS_S_4Dim2,@function
        .size           _Z13matAddKernel1PfS_S_4Dim2,(.L_x_14 - _Z13matAddKernel1PfS_S_4Dim2)
        .other          _Z13matAddKernel1PfS_S_4Dim2,@"STO_CUDA_ENTRY STV_DEFAULT"
_Z13matAddKernel1PfS_S_4Dim2:
.text._Z13matAddKernel1PfS_S_4Dim2:
[----:B------:R-:W-:Y:S01]  /*0000*/  LDC R1, c[0x0][0x37c] ;  /* 0x0000df00ff017b82 */ /* 0x000fe20000000800 */
[----:B------:R-:W0:Y:S07]  /*0010*/  S2R R3, SR_TID.X ;  /* 0x0000000000037919 */ /* 0x000e2e0000002100 */
[----:B------:R-:W0:Y:S01]  /*0020*/  S2UR UR4, SR_CTAID.X ;  /* 0x00000000000479c3 */ /* 0x000e220000002500 */
[----:B------:R-:W1:Y:S07]  /*0030*/  LDCU.U8 UR5, c[0x0][0x399] ;  /* 0x00007320ff0577ac */ /* 0x000e6e0008000000 */
[----:B------:R-:W0:Y:S02]  /*0040*/  LDC R0, c[0x0][0x360] ;  /* 0x0000d800ff007b82 */ /* 0x000e240000000800 */
[----:B0-----:R-:W-:-:S05]  /*0050*/  IMAD R0, R0, UR4, R3 ;  /* 0x0000000400007c24 */ /* 0x001fca000f8e0203 */
[----:B-1----:R-:W-:-:S13]  /*0060*/  ISETP.GE.AND P0, PT, R0, UR5, PT ;  /* 0x0000000500007c0c */ /* 0x002fda000bf06270 */
[----:B------:R-:W-:Y:S05]  /*0070*/  @P0 EXIT ;  /* 0x000000000000094d */ /* 0x000fea0003800000 */
[----:B------:R-:W0:Y:S02]  /*0080*/  LDCU.U8 UR11, c[0x0][0x398] ;  /* 0x00007300ff0b77ac */ /* 0x000e240008000000 */
[----:B0-----:R-:W-:-:S13]  /*0090*/  ISETP.NE.AND P0, PT, RZ, UR11, PT ;  /* 0x0000000bff007c0c */ /* 0x001fda000bf05270 */
[----:B------:R-:W-:Y:S05]  /*00a0*/  @!P0 EXIT ;  /* 0x000000000000894d */ /* 0x000fea0003800000 */
[----:B------:R-:W-:Y:S02]  /*00b0*/  UISETP.GE.U32.AND UP0, UPT, UR11, 0x10, UPT ;  /* 0x000000100b00788c */ /* 0x000fe4000bf06070 */
[----:B------:R-:W-:Y:S01]  /*00c0*/  IMAD R0, R0, UR11, RZ ;  /* 0x0000000b00007c24 */ /* 0x000fe2000f8e02ff */
[----:B------:R-:W-:Y:S01]  /*00d0*/  ULOP3.LUT UR14, UR11, 0xf, URZ, 0xc0, !UPT ;  /* 0x0000000f0b0e7892 */ /* 0x000fe2000f8ec0ff */
[----:B------:R-:W0:Y:S05]  /*00e0*/  LDCU.64 UR20, c[0x0][0x358] ;  /* 0x00006b00ff1477ac */ /* 0x000e2a0008000a00 */
[----:B------:R-:W-:Y:S06]  /*00f0*/  BRA.U !UP0, `(.L_x_6) ;  /* 0x00000005085c7547 */ /* 0x000fec000b800000 */
[----:B------:R-:W1:Y:S01]  /*0100*/  LDCU.128 UR16, c[0x0][0x380] ;  /* 0x00007000ff1077ac */ /* 0x000e620008000c00 */
[----:B------:R-:W2:Y:S01]  /*0110*/  LDCU.64 UR12, c[0x0][0x390] ;  /* 0x00007200ff0c77ac */ /* 0x000ea20008000a00 */
[----:B------:R-:W-:-:S04]  /*0120*/  ULOP3.LUT UR4, UR11, 0xf0, URZ, 0xc0, !UPT ;  /* 0x000000f00b047892 */ /* 0x000fc8000f8ec0ff */
[----:B------:R-:W-:Y:S02]  /*0130*/  UIADD3 UR4, UPT, UPT, -UR4, URZ, URZ ;  /* 0x000000ff04047290 */ /* 0x000fe4000fffe1ff */
[----:B-1----:R-:W-:Y:S02]  /*0140*/  UIADD3 UR9, UP0, UPT, UR18, 0x20, URZ ;  /* 0x0000002012097890 */ /* 0x002fe4000ff1e0ff */
[----:B------:R-:W-:Y:S02]  /*0150*/  UIADD3 UR5, UP2, UPT, UR16, 0x20, URZ ;  /* 0x0000002010057890 */ /* 0x000fe4000ff5e0ff */
[----:B--2---:R-:W-:Y:S02]  /*0160*/  UIADD3 UR7, UP1, UPT, UR12, 0x20, URZ ;  /* 0x000000200c077890 */ /* 0x004fe4000ff3e0ff */
[----:B------:R-:W-:Y:S02]  /*0170*/  UIADD3.X UR10, UPT, UPT, URZ, UR19, URZ, UP0, !UPT ;  /* 0x00000013ff0a7290 */ /* 0x000fe400087fe4ff */
[----:B------:R-:W-:-:S02]  /*0180*/  UIADD3.X UR6, UPT, UPT, URZ, UR17, URZ, UP2, !UPT ;  /* 0x00000011ff067290 */ /* 0x000fc400097fe4ff */
[----:B------:R-:W-:-:S12]  /*0190*/  UIADD3.X UR8, UPT, UPT, URZ, UR13, URZ, UP1, !UPT ;  /* 0x0000000dff087290 */ /* 0x000fd80008ffe4ff */
.L_x_7:
[----:B------:R-:W-:Y:S02]  /*01a0*/  MOV R2, UR9 ;  /* 0x0000000900027c02 */ /* 0x000fe40008000f00 */
[----:B------:R-:W-:Y:S02]  /*01b0*/  MOV R3, UR10 ;  /* 0x0000000a00037c02 */ /* 0x000fe40008000f00 */
[----:B------:R-:W-:Y:S02]  /*01c0*/  MOV R4, UR7 ;  /* 0x0000000700047c02 */ /* 0x000fe40008000f00 */
[----:B------:R-:W-:Y:S01]  /*01d0*/  MOV R5, UR8 ;  /* 0x0000000800057c02 */ /* 0x000fe20008000f00 */
[----:B------:R-:W-:-:S04]  /*01e0*/  IMAD.WIDE R2, R0, 0x4, R2 ;  /* 0x0000000400027825 */ /* 0x000fc800078e0202 */
[----:B------:R-:W-:Y:S01]  /*01f0*/  IMAD.WIDE R4, R0, 0x4, R4 ;  /* 0x0000000400047825 */ /* 0x000fe200078e0204 */
[----:B0-----:R-:W2:Y:S04]  /*0200*/  LDG.E R8, desc[UR20][R2.64+-0x20] ;  /* 0xffffe01402087981 */ /* 0x001ea8000c1e1900 */
[----:B----4-:R-:W2:Y:S01]  /*0210*/  LDG.E R9, desc[UR20][R4.64+-0x20] ;  /* 0xffffe01404097981 */ /* 0x010ea2000c1e1900 */
[----:B------:R-:W-:Y:S02]  /*0220*/  MOV R6, UR5 ;  /* 0x0000000500067c02 */ /* 0x000fe40008000f00 */
[----:B------:R-:W-:-:S03]  /*0230*/  MOV R7, UR6 ;  /* 0x0000000600077c02 */ /* 0x000fc60008000f00 */
[----:B------:R-:W-:-:S04]  /*0240*/  IMAD.WIDE R6, R0, 0x4, R6 ;  /* 0x0000000400067825 */ /* 0x000fc800078e0206 */
[----:B--2---:R-:W-:-:S05]  /*0250*/  FADD R9, R8, R9 ;  /* 0x0000000908097221 */ /* 0x004fca0000000000 */
[----:B------:R0:W-:Y:S04]  /*0260*/  STG.E desc[UR20][R6.64+-0x20], R9 ;  /* 0xffffe00906007986 */ /* 0x0001e8000c101914 */
[----:B------:R-:W2:Y:S04]  /*0270*/  LDG.E R8, desc[UR20][R2.64+-0x1c] ;  /* 0xffffe41402087981 */ /* 0x000ea8000c1e1900 */
[----:B------:R-:W2:Y:S02]  /*0280*/  LDG.E R11, desc[UR20][R4.64+-0x1c] ;  /* 0xffffe414040b7981 */ /* 0x000ea4000c1e1900 */
[----:B--2---:R-:W-:-:S05]  /*0290*/  FADD R11, R8, R11 ;  /* 0x0000000b080b7221 */ /* 0x004fca0000000000 */
[----:B------:R1:W-:Y:S04]  /*02a0*/  STG.E desc[UR20][R6.64+-0x1c], R11 ;  /* 0xffffe40b06007986 */ /* 0x0003e8000c101914 */
[----:B------:R-:W2:Y:S04]  /*02b0*/  LDG.E R8, desc[UR20][R2.64+-0x18] ;  /* 0xffffe81402087981 */ /* 0x000ea8000c1e1900 */
[----:B------:R-:W2:Y:S02]  /*02c0*/  LDG.E R13, desc[UR20][R4.64+-0x18] ;  /* 0xffffe814040d7981 */ /* 0x000ea4000c1e1900 */
[----:B--2---:R-:W-:-:S05]  /*02d0*/  FADD R13, R8, R13 ;  /* 0x0000000d080d7221 */ /* 0x004fca0000000000 */
[----:B------:R2:W-:Y:S04]  /*02e0*/  STG.E desc[UR20][R6.64+-0x18], R13 ;  /* 0xffffe80d06007986 */ /* 0x0005e8000c101914 */
[----:B------:R-:W3:Y:S04]  /*02f0*/  LDG.E R8, desc[UR20][R2.64+-0x14] ;  /* 0xffffec1402087981 */ /* 0x000ee8000c1e1900 */
[----:B------:R-:W3:Y:S02]  /*0300*/  LDG.E R15, desc[UR20][R4.64+-0x14] ;  /* 0xffffec14040f7981 */ /* 0x000ee4000c1e1900 */
[----:B---3--:R-:W-:-:S05]  /*0310*/  FADD R15, R8, R15 ;  /* 0x0000000f080f7221 */ /* 0x008fca0000000000 */
[----:B------:R3:W-:Y:S04]  /*0320*/  STG.E desc[UR20][R6.64+-0x14], R15 ;  /* 0xffffec0f06007986 */ /* 0x0007e8000c101914 */
[----:B------:R-:W4:Y:S04]  /*0330*/  LDG.E R8, desc[UR20][R2.64+-0x10] ;  /* 0xfffff01402087981 */ /* 0x000f28000c1e1900 */
[----:B0-----:R-:W4:Y:S02]  /*0340*/  LDG.E R9, desc[UR20][R4.64+-0x10] ;  /* 0xfffff01404097981 */ /* 0x001f24000c1e1900 */
[----:B----4-:R-:W-:-:S05]  /*0350*/  FADD R9, R8, R9 ;  /* 0x0000000908097221 */ /* 0x010fca0000000000 */
[----:B------:R0:W-:Y:S04]  /*0360*/  STG.E desc[UR20][R6.64+-0x10], R9 ;  /* 0xfffff00906007986 */ /* 0x0001e8000c101914 */
[----:B------:R-:W4:Y:S04]  /*0370*/  LDG.E R8, desc[UR20][R2.64+-0xc] ;  /* 0xfffff41402087981 */ /* 0x000f28000c1e1900 */
[----:B-1----:R-:W4:Y:S02]  /*0380*/  LDG.E R11, desc[UR20][R4.64+-0xc] ;  /* 0xfffff414040b7981 */ /* 0x002f24000c1e1900 */
[----:B----4-:R-:W-:-:S05]  /*0390*/  FADD R11, R8, R11 ;  /* 0x0000000b080b7221 */ /* 0x010fca0000000000 */
[----:B------:R1:W-:Y:S04]  /*03a0*/  STG.E desc[UR20][R6.64+-0xc], R11 ;  /* 0xfffff40b06007986 */ /* 0x0003e8000c101914 */
[----:B------:R-:W4:Y:S04]  /*03b0*/  LDG.E R8, desc[UR20][R2.64+-0x8] ;  /* 0xfffff81402087981 */ /* 0x000f28000c1e1900 */
[----:B--2---:R-:W4:Y:S02]  /*03c0*/  LDG.E R13, desc[UR20][R4.64+-0x8] ;  /* 0xfffff814040d7981 */ /* 0x004f24000c1e1900 */
[----:B----4-:R-:W-:-:S05]  /*03d0*/  FADD R13, R8, R13 ;  /* 0x0000000d080d7221 */ /* 0x010fca0000000000 */
[----:B------:R2:W-:Y:S04]  /*03e0*/  STG.E desc[UR20][R6.64+-0x8], R13 ;  /* 0xfffff80d06007986 */ /* 0x0005e8000c101914 */
[----:B------:R-:W4:Y:S04]  /*03f0*/  LDG.E R8, desc[UR20][R2.64+-0x4] ;  /* 0xfffffc1402087981 */ /* 0x000f28000c1e1900 */
[----:B---3--:R-:W4:Y:S02]  /*0400*/  LDG.E R15, desc[UR20][R4.64+-0x4] ;  /* 0xfffffc14040f7981 */ /* 0x008f24000c1e1900 */
[----:B----4-:R-:W-:-:S05]  /*0410*/  FADD R15, R8, R15 ;  /* 0x0000000f080f7221 */ /* 0x010fca0000000000 */
        /* <DEDUP_REMOVED lines=21> */
[----:B------:R-:W5:Y:S04]  /*0570*/  LDG.E R8, desc[UR20][R2.64+0x14] ;  /* 0x0000141402087981 */ /* 0x000f68000c1e1900 */
[----:B-1----:R-:W5:Y:S02]  /*0580*/  LDG.E R11, desc[UR20][R4.64+0x14] ;  /* 0x00001414040b7981 */ /* 0x002f64000c1e1900 */
[----:B-----5:R-:W-:-:S05]  /*0590*/  FADD R11, R8, R11 ;  /* 0x0000000b080b7221 */ /* 0x020fca0000000000 */
[----:B------:R4:W-:Y:S04]  /*05a0*/  STG.E desc[UR20][R6.64+0x14], R11 ;  /* 0x0000140b06007986 */ /* 0x0009e8000c101914 */
[----:B------:R-:W5:Y:S04]  /*05b0*/  LDG.E R8, desc[UR20][R2.64+0x18] ;  /* 0x0000181402087981 */ /* 0x000f68000c1e1900 */
[----:B--2---:R-:W5:Y:S02]  /*05c0*/  LDG.E R13, desc[UR20][R4.64+0x18] ;  /* 0x00001814040d7981 */ /* 0x004f64000c1e1900 */
[----:B-----5:R-:W-:-:S05]  /*05d0*/  FADD R13, R8, R13 ;  /* 0x0000000d080d7221 */ /* 0x020fca0000000000 */
[----:B------:R4:W-:Y:S04]  /*05e0*/  STG.E desc[UR20][R6.64+0x18], R13 ;  /* 0x0000180d06007986 */ /* 0x0009e8000c101914 */
[----:B------:R-:W2:Y:S04]  /*05f0*/  LDG.E R8, desc[UR20][R2.64+0x1c] ;  /* 0x00001c1402087981 */ /* 0x000ea8000c1e1900 */
[----:B---3--:R-:W2:Y:S01]  /*0600*/  LDG.E R15, desc[UR20][R4.64+0x1c] ;  /* 0x00001c14040f7981 */ /* 0x008ea2000c1e1900 */
[----:B------:R-:W-:Y:S01]  /*0610*/  UIADD3 UR4, UPT, UPT, UR4, 0x10, URZ ;  /* 0x0000001004047890 */ /* 0x000fe2000fffe0ff */
[----:B------:R-:W-:-:S03]  /*0620*/  IADD3 R0, PT, PT, R0, 0x10, RZ ;  /* 0x0000001000007810 */ /* 0x000fc60007ffe0ff */
[----:B------:R-:W-:Y:S01]  /*0630*/  UISETP.NE.AND UP0, UPT, UR4, URZ, UPT ;  /* 0x000000ff0400728c */ /* 0x000fe2000bf05270 */
[----:B--2---:R-:W-:-:S05]  /*0640*/  FADD R15, R8, R15 ;  /* 0x0000000f080f7221 */ /* 0x004fca0000000000 */
[----:B------:R4:W-:Y:S03]  /*0650*/  STG.E desc[UR20][R6.64+0x1c], R15 ;  /* 0x00001c0f06007986 */ /* 0x0009e6000c101914 */
[----:B------:R-:W-:Y:S05]  /*0660*/  BRA.U UP0, `(.L_x_7) ;  /* 0xfffffff900cc7547 */ /* 0x000fea000b83ffff */
.L_x_6:
[----:B------:R-:W-:-:S13]  /*0670*/  ISETP.NE.AND P0, PT, RZ, UR14, PT ;  /* 0x0000000eff007c0c */ /* 0x000fda000bf05270 */
[----:B0-----:R-:W-:Y:S05]  /*0680*/  @!P0 EXIT ;  /* 0x000000000000894d */ /* 0x001fea0003800000 */
[----:B------:R-:W-:Y:S02]  /*0690*/  UISETP.GE.U32.AND UP0, UPT, UR14, 0x8, UPT ;  /* 0x000000080e00788c */ /* 0x000fe4000bf06070 */
[----:B------:R-:W-:-:S07]  /*06a0*/  ULOP3.LUT UR4, UR11, 0x7, URZ, 0xc0, !UPT ;  /* 0x000000070b047892 */ /* 0x000fce000f8ec0ff */
[----:B------:R-:W-:Y:S05]  /*06b0*/  BRA.U !UP0, `(.L_x_8) ;  /* 0x00000001089c7547 */ /* 0x000fea000b800000 */
[----:B------:R-:W0:Y:S08]  /*06c0*/  LDC.64 R2, c[0x0][0x388] ;  /* 0x0000e200ff027b82 */ /* 0x000e300000000a00 */
[----:B------:R-:W1:Y:S08]  /*06d0*/  LDC.64 R4, c[0x0][0x390] ;  /* 0x0000e400ff047b82 */ /* 0x000e700000000a00 */
[----:B----4-:R-:W2:Y:S01]  /*06e0*/  LDC.64 R6, c[0x0][0x380] ;  /* 0x0000e000ff067b82 */ /* 0x010ea20000000a00 */
[----:B0-----:R-:W-:-:S05]  /*06f0*/  IMAD.WIDE R2, R0, 0x4, R2 ;  /* 0x0000000400027825 */ /* 0x001fca00078e0202 */
[----:B------:R-:W3:Y:S01]  /*0700*/  LDG.E R8, desc[UR20][R2.64] ;  /* 0x0000001402087981 */ /* 0x000ee2000c1e1900 */
[----:B-1----:R-:W-:-:S05]  /*0710*/  IMAD.WIDE R4, R0, 0x4, R4 ;  /* 0x0000000400047825 */ /* 0x002fca00078e0204 */
[----:B------:R-:W3:Y:S01]  /*0720*/  LDG.E R9, desc[UR20][R4.64] ;  /* 0x0000001404097981 */ /* 0x000ee2000c1e1900 */
[----:B--2---:R-:W-:-:S04]  /*0730*/  IMAD.WIDE R6, R0, 0x4, R6 ;  /* 0x0000000400067825 */ /* 0x004fc800078e0206 */
[----:B---3--:R-:W-:-:S05]  /*0740*/  FADD R9, R8, R9 ;  /* 0x0000000908097221 */ /* 0x008fca0000000000 */
        /* <DEDUP_REMOVED lines=25> */
[----:B------:R-:W2:Y:S04]  /*08e0*/  LDG.E R8, desc[UR20][R2.64+0x1c] ;  /* 0x00001c1402087981 */ /* 0x000ea8000c1e1900 */
[----:B---3--:R-:W2:Y:S01]  /*08f0*/  LDG.E R15, desc[UR20][R4.64+0x1c] ;  /* 0x00001c14040f7981 */ /* 0x008ea2000c1e1900 */
[----:B------:R-:W-:Y:S01]  /*0900*/  IADD3 R0, PT, PT, R0, 0x8, RZ ;  /* 0x0000000800007810 */ /* 0x000fe20007ffe0ff */
[----:B--2---:R-:W-:-:S05]  /*0910*/  FADD R15, R8, R15 ;  /* 0x0000000f080f7221 */ /* 0x004fca0000000000 */
[----:B------:R0:W-:Y:S02]  /*0920*/  STG.E desc[UR20][R6.64+0x1c], R15 ;  /* 0x00001c0f06007986 */ /* 0x0001e4000c101914 */
.L_x_8:
[----:B------:R-:W-:-:S13]  /*0930*/  ISETP.NE.AND P0, PT, RZ, UR4, PT ;  /* 0x00000004ff007c0c */ /* 0x000fda000bf05270 */
[----:B------:R-:W-:Y:S05]  /*0940*/  @!P0 EXIT ;  /* 0x000000000000894d */ /* 0x000fea0003800000 */
[----:B------:R-:W-:Y:S02]  /*0950*/  UISETP.GE.U32.AND UP0, UPT, UR4, 0x4, UPT ;  /* 0x000000040400788c */ /* 0x000fe4000bf06070 */
[----:B------:R-:W-:-:S07]  /*0960*/  ULOP3.LUT UR4, UR11, 0x3, URZ, 0xc0, !UPT ;  /* 0x000000030b047892 */ /* 0x000fce000f8ec0ff */
[----:B------:R-:W-:Y:S05]  /*0970*/  BRA.U !UP0, `(.L_x_9) ;  /* 0x00000001085c7547 */ /* 0x000fea000b800000 */
[----:B------:R-:W1:Y:S08]  /*0980*/  LDC.64 R2, c[0x0][0x388] ;  /* 0x0000e200ff027b82 */ /* 0x000e700000000a00 */
[----:B------:R-:W2:Y:S08]  /*0990*/  LDC.64 R4, c[0x0][0x390] ;  /* 0x0000e400ff047b82 */ /* 0x000eb00000000a00 */
[----:B0---4-:R-:W0:Y:S01]  /*09a0*/  LDC.64 R6, c[0x0][0x380] ;  /* 0x0000e000ff067b82 */ /* 0x011e220000000a00 */
[----:B-1----:R-:W-:-:S05]  /*09b0*/  IMAD.WIDE R2, R0, 0x4, R2 ;  /* 0x0000000400027825 */ /* 0x002fca00078e0202 */
[----:B------:R-:W3:Y:S01]  /*09c0*/  LDG.E R8, desc[UR20][R2.64] ;  /* 0x0000001402087981 */ /* 0x000ee2000c1e1900 */
[----:B--2---:R-:W-:-:S05]  /*09d0*/  IMAD.WIDE R4, R0, 0x4, R4 ;  /* 0x0000000400047825 */ /* 0x004fca00078e0204 */
[----:B------:R-:W3:Y:S01]  /*09e0*/  LDG.E R9, desc[UR20][R4.64] ;  /* 0x0000001404097981 */ /* 0x000ee2000c1e1900 */
[----:B0-----:R-:W-:-:S04]  /*09f0*/  IMAD.WIDE R6, R0, 0x4, R6 ;  /* 0x0000000400067825 */ /* 0x001fc800078e0206 */
        /* <DEDUP_REMOVED lines=10> */
[----:B------:R-:W2:Y:S04]  /*0aa0*/  LDG.E R8, desc[UR20][R2.64+0xc] ;  /* 0x00000c1402087981 */ /* 0x000ea8000c1e1900 */
[----:B------:R-:W2:Y:S01]  /*0ab0*/  LDG.E R15, desc[UR20][R4.64+0xc] ;  /* 0x00000c14040f7981 */ /* 0x000ea2000c1e1900 */
[----:B------:R-:W-:Y:S01]  /*0ac0*/  IADD3 R0, PT, PT, R0, 0x4, RZ ;  /* 0x0000000400007810 */ /* 0x000fe20007ffe0ff */
[----:B--2---:R-:W-:-:S05]  /*0ad0*/  FADD R15, R8, R15 ;  /* 0x0000000f080f7221 */ /* 0x004fca0000000000 */
[----:B------:R1:W-:Y:S02]  /*0ae0*/  STG.E desc[UR20][R6.64+0xc], R15 ;  /* 0x00000c0f06007986 */ /* 0x0003e4000c101914 */
.L_x_9:
[----:B------:R-:W-:-:S13]  /*0af0*/  ISETP.NE.AND P0, PT, RZ, UR4, PT ;  /* 0x00000004ff007c0c */ /* 0x000fda000bf05270 */
[----:B------:R-:W-:Y:S05]  /*0b00*/  @!P0 EXIT ;  /* 0x000000000000894d */ /* 0x000fea0003800000 */
[----:B01--4-:R-:W0:Y:S01]  /*0b10*/  LDC.64 R10, c[0x0][0x390] ;  /* 0x0000e400ff0a7b82 */ /* 0x013e220000000a00 */
[----:B------:R-:W-:-:S07]  /*0b20*/  UIADD3 UR4, UPT, UPT, -UR4, URZ, URZ ;  /* 0x000000ff04047290 */ /* 0x000fce000fffe1ff */
[----:B------:R-:W1:Y:S08]  /*0b30*/  LDC.64 R8, c[0x0][0x380] ;  /* 0x0000e000ff087b82 */ /* 0x000e700000000a00 */
[----:B------:R-:W2:Y:S02]  /*0b40*/  LDC.64 R12, c[0x0][0x388] ;  /* 0x0000e200ff0c7b82 */ /* 0x000ea40000000a00 */
.L_x_10:
[----:B0-----:R-:W-:-:S04]  /*0b50*/  IMAD.WIDE R4, R0, 0x4, R10 ;  /* 0x0000000400047825 */ /* 0x001fc800078e020a */
[C---:B--2---:R-:W-:Y:S02]  /*0b60*/  IMAD.WIDE R6, R0.reuse, 0x4, R12 ;  /* 0x0000000400067825 */ /* 0x044fe400078e020c */
[----:B------:R-:W2:Y:S04]  /*0b70*/  LDG.E R5, desc[UR20][R4.64] ;  /* 0x0000001404057981 */ /* 0x000ea8000c1e1900 */
[----:B------:R-:W2:Y:S01]  /*0b80*/  LDG.E R6, desc[UR20][R6.64] ;  /* 0x0000001406067981 */ /* 0x000ea2000c1e1900 */
[C---:B-1-3--:R-:W-:Y:S01]  /*0b90*/  IMAD.WIDE R2, R0.reuse, 0x4, R8 ;  /* 0x0000000400027825 */ /* 0x04afe200078e0208 */
[----:B------:R-:W-:Y:S01]  /*0ba0*/  UIADD3 UR4, UPT, UPT, UR4, 0x1, URZ ;  /* 0x0000000104047890 */ /* 0x000fe2000fffe0ff */
[----:B------:R-:W-:-:S03]  /*0bb0*/  IADD3 R0, PT, PT, R0, 0x1, RZ ;  /* 0x0000000100007810 */ /* 0x000fc60007ffe0ff */
[----:B------:R-:W-:Y:S01]  /*0bc0*/  UISETP.NE.AND UP0, UPT, UR4, URZ, UPT ;  /* 0x000000ff0400728c */ /* 0x000fe2000bf05270 */
[----:B--2---:R-:W-:-:S05]  /*0bd0*/  FADD R15, R6, R5 ;  /* 0x00000005060f7221 */ /* 0x004fca0000000000 */
[----:B------:R3:W-:Y:S03]  /*0be0*/  STG.E desc[UR20][R2.64], R15 ;  /* 0x0000000f02007986 */ /* 0x0007e6000c101914 */
[----:B------:R-:W-:Y:S05]  /*0bf0*/  BRA.U UP0, `(.L_x_10) ;  /* 0xfffffffd00d47547 */ /* 0x000fea000b83ffff */
[----:B------:R-:W-:Y:S05]  /*0c00*/  EXIT ;  /* 0x000000000000794d */ /* 0x000fea0003800000 */
.L_x_11:
        /* <DEDUP_REMOVED lines=15> */
.L_x_14:


//--------------------- .text._Z13matAddKernel0PfS_S_4Dim2 --------------------------
	.section	.text._Z13matAddKernel0PfS_S_4Dim2,"ax",@progbits
	.align	128
        .global         _Z13matAddKernel0PfS_S_4Dim2
        .type           _Z13matAddKernel0PfS_S_4Dim2,@function
        .size           _Z13matAddKernel0PfS_S_4Dim2,(.L_x_15 - _Z13matAddKernel0PfS_S_4Dim2)
        .other          _Z13matAddKernel0PfS_S_4Dim2,@"STO_CUDA_ENTRY STV_DEFAULT"
_Z13matAddKernel0PfS_S_4Dim2:
.text._Z13matAddKernel0PfS_S_4Dim2:
[----:B------:R-:W-:Y:S01]  /*0000*/  LDC R1, c[0x0][0x37c] ;  /* 0x0000df00ff017b82 */ /* 0x000fe20000000800 */
[----:B------:R-:W0:Y:S07]  /*0010*/  S2R R2, SR_TID.Y ;  /* 0x0000000000027919 */ /* 0x000e2e0000002200 */
[----:B------:R-:W1:Y:S01]  /*0020*/  LDC R0, c[0x0][0x360] ;  /* 0x0000d800ff007b82 */ /* 0x000e620000000800 */
[----:B------:R-:W2:Y:S01]  /*0030*/  LDCU UR4, c[0x0][0x398] ;  /* 0x00007300ff0477ac */ /* 0x000ea20008000800 */
[----:B------:R-:W1:Y:S01]  /*0040*/  S2R R3, SR_TID.X ;  /* 0x0000000000037919 */ /* 0x000e620000002100 */
[----:B------:R-:W3:Y:S05]  /*0050*/  LDCU.U8 UR7, c[0x0][0x399] ;  /* 0x00007320ff0777ac */ /* 0x000eea0008000000 */
[----:B------:R-:W0:Y:S08]  /*0060*/  S2UR UR6, SR_CTAID.Y ;  /* 0x00000000000679c3 */ /* 0x000e300000002600 */
[----:B------:R-:W0:Y:S01]  /*0070*/  LDC R7, c[0x0][0x364] ;  /* 0x0000d900ff077b82 */ /* 0x000e220000000800 */
[----:B--2---:R-:W-:-:S07]  /*0080*/  ULOP3.LUT UR4, UR4, 0xff, URZ, 0xc0, !UPT ;  /* 0x000000ff04047892 */ /* 0x004fce000f8ec0ff */
[----:B------:R-:W1:Y:S01]  /*0090*/  S2UR UR5, SR_CTAID.X ;  /* 0x00000000000579c3 */ /* 0x000e620000002500 */
[----:B0-----:R-:W-:-:S05]  /*00a0*/  IMAD R7, R7, UR6, R2 ;  /* 0x0000000607077c24 */ /* 0x001fca000f8e0202 */
[----:B---3--:R-:W-:Y:S01]  /*00b0*/  ISETP.GE.U32.AND P0, PT, R7, UR7, PT ;  /* 0x0000000707007c0c */ /* 0x008fe2000bf06070 */
[----:B-1----:R-:W-:-:S05]  /*00c0*/  IMAD R0, R0, UR5, R3 ;  /* 0x0000000500007c24 */ /* 0x002fca000f8e0203 */
[----:B------:R-:W-:-:S13]  /*00d0*/  ISETP.GE.OR P0, PT, R0, UR4, P0 ;  /* 0x0000000400007c0c */ /* 0x000fda0008706670 */
[----:B------:R-:W-:Y:S05]  /*00e0*/  @P0 EXIT ;  /* 0x000000000000094d */ /* 0x000fea0003800000 */
[----:B------:R-:W0:Y:S01]  /*00f0*/  LDC.64 R2, c[0x0][0x388] ;  /* 0x0000e200ff027b82 */ /* 0x000e220000000a00 */
[----:B------:R-:W1:Y:S01]  /*0100*/  LDCU.64 UR6, c[0x0][0x358] ;  /* 0x00006b00ff0677ac */ /* 0x000e620008000a00 */
[----:B------:R-:W-:-:S06]  /*0110*/  IMAD R9, R7, UR4, R0 ;  /* 0x0000000407097c24 */ /* 0x000fcc000f8e0200 */
[----:B------:R-:W2:Y:S08]  /*0120*/  LDC.64 R4, c[0x0][0x390] ;  /* 0x0000e400ff047b82 */ /* 0x000eb00000000a00 */
[----:B------:R-:W3:Y:S01]  /*0130*/  LDC.64 R6, c[0x0][0x380] ;  /* 0x0000e000ff067b82 */ /* 0x000ee20000000a00 */
[----:B0-----:R-:W-:-:S06]  /*0140*/  IMAD.WIDE R2, R9, 0x4, R2 ;  /* 0x0000000409027825 */ /* 0x001fcc00078e0202 */
[----:B-1----:R-:W4:Y:S01]  /*0150*/  LDG.E R2, desc[UR6][R2.64] ;  /* 0x0000000602027981 */ /* 0x002f22000c1e1900 */
[----:B--2---:R-:W-:-:S06]  /*0160*/  IMAD.WIDE R4, R9, 0x4, R4 ;  /* 0x0000000409047825 */ /* 0x004fcc00078e0204 */
[----:B------:R-:W4:Y:S01]  /*0170*/  LDG.E R5, desc[UR6][R4.64] ;  /* 0x0000000604057981 */ /* 0x000f22000c1e1900 */
[----:B---3--:R-:W-:-:S04]  /*0180*/  IMAD.WIDE R6, R9, 0x4, R6 ;  /* 0x0000000409067825 */ /* 0x008fc800078e0206 */
[----:B----4-:R-:W-:-:S05]  /*0190*/  FADD R9, R2, R5 ;  /* 0x0000000502097221 */ /* 0x010fca0000000000 */
[----:B------:R-:W-:Y:S01]  /*01a0*/  STG.E desc[UR6][R6.64], R9 ;  /* 0x0000000906007986 */ /* 0x000fe2000c101906 */
[----:B------:R-:W-:Y:S05]  /*01b0*/  EXIT ;  /* 0x000000000000794d */ /* 0x000fea0003800000 */
.L_x_12:
        /* <DEDUP_REMOVED lines=12> */
.L_x_15:


//--------------------- .nv.shared.reserved.0     --------------------------
	.section	.nv.shared.reserved.0,"aw",@nobits
	.weak		__nv_reservedSMEM_offset_0_alias
	.size		__nv_reservedSMEM_offset_0_alias, 0, 64
	.other		__nv_reservedSMEM_offset_0_alias,@"STO_CUDA_RESERVED_SHARED STV_DEFAULT"
__nv_reservedSMEM_offset_0_alias:
	.zero		0
	.zero		64


//--------------------- .nv.constant0._Z13matAddKernel2PfS_S_4Dim2 --------------------------
	.section	.nv.constant0._Z13matAddKernel2PfS_S_4Dim2,"a",@progbits
	.sectionflags	@""
	.align	4
.nv.constant0._Z13matAddKernel2PfS_S_4Dim2:
	.zero		922


//--------------------- .nv.constant0._Z13matAddKernel1PfS_S_4Dim2 --------------------------
	.section	.nv.constant0._Z13matAddKernel1PfS_S_4Dim2,"a",@progbits
	.sectionflags	@""
	.align	4
.nv.constant0._Z13matAddKernel1PfS_S_4Dim2:
	.zero		922


//--------------------- .nv.constant0._Z13matAddKernel0PfS_S_4Dim2 --------------------------
	.section	.nv.constant0._Z13matAddKernel0PfS_S_4Dim2,"a",@progbits
	.sectionflags	@""
	.align	4
.nv.constant0._Z13matAddKernel0PfS_S_4Dim2:
	.zero		922


//--------------------- SYMBOLS --------------------------

	.type		.nv.reservedSmem.offset0,@object
	.size		.nv.reservedSmem.offset0,0x4
